	.target	sm_90a

	.elftype	@"ET_EXEC"


//--------------------- .note.nv.tkinfo           --------------------------
	.section	.note.nv.tkinfo,"",@"SHT_NOTE"
	.sectionflags	@"SHF_NOTE_NV_TKINFO"
	.tkinfo
        /*0018*/ 	.word	0x00000002
        /*0030*/ 	.string	""
        /*0030*/ 	.string	"ptxas"
        /*0030*/ 	.string	"Cuda compilation tools, release 13.0, V13.0.88"
        /*0030*/ 	.string	"Build cuda_13.0.r13.0/compiler.36424714_0"
        /*0030*/ 	.string	"-arch sm_90a -m 64 "



//--------------------- .note.nv.cuinfo           --------------------------
	.section	.note.nv.cuinfo,"",@"SHT_NOTE"
	.sectionflags	@"SHF_NOTE_NV_CUINFO"
        /*0018*/ 	.short	0x0002
        /*001a*/ 	.short	0x005a
        /*001c*/ 	.short	0x0082
	.zero		2


//--------------------- .nv.info                  --------------------------
	.section	.nv.info,"",@"SHT_CUDA_INFO"
	.align	4


	//----- nvinfo : EIATTR_REGCOUNT
	.align		4
        /*0000*/ 	.byte	0x04, 0x2f
        /*0002*/ 	.short	(.L_15 - .L_14)
	.align		4
.L_14:
        /*0004*/ 	.word	index@(_ZN7cutlass13device_kernelINS_4gemm6kernel13GemmUniversalIN4cute5tupleIJiiiiEEENS1_10collective13CollectiveMmaINS1_34MainloopSm90TmaGmmaWarpSpecializedILi5ENS5_IJNS4_1CILi1EEENSA_ILi2EEESB_EEENS1_32KernelTmaWarpSpecializedPingpongEEENS5_IJNSA_ILi64EEENSA_ILi128EEESH_EEENS_10bfloat16_tENS5_IJlSB_lEEESJ_SK_NS4_8TiledMMAINS4_8MMA_AtomIJNS4_4SM904GMMA28MMA_64x128x16_F32BF16BF16_SSILNSO_5MajorE0ELSQ_0ELNSO_7ScaleInE1ELSR_1EEEEEENS4_6LayoutINS5_IJSB_SB_SB_EEENS5_IJNSA_ILi0EEESW_SW_EEEEENS5_IJNS4_10UnderscoreESZ_SZ_EEEEENS4_23SM90_TMA_LOAD_MULTICASTENS4_14ComposedLayoutINS4_7SwizzleILi3ELi4ELi3EEENS4_18smem_ptr_flag_bitsILi16EEENSU_INS5_IJNSA_ILi8EEESG_EEENS5_IJSG_SB_EEEEEEEvNS4_8identityENS4_13SM90_TMA_LOADES1C_vS1D_EENS_8epilogue10collective6detail29Sm90TmaWarpSpecializedAdapterINS1H_15DefaultEpilogueISJ_SK_SK_NS1G_6thread17LinearCombinationISJ_Li1EffLNS1L_9ScaleType4KindE0ELNS_15FloatRoundStyleE2ESJ_EENS1_15EpilogueDefaultEEEEEvvEEEEvNT_6ParamsE)
        /*0008*/ 	.word	0x000000a8


	//----- nvinfo : EIATTR_FRAME_SIZE
	.align		4
.L_15:
        /*000c*/ 	.byte	0x04, 0x11
        /*000e*/ 	.short	(.L_17 - .L_16)
	.align		4
.L_16:
        /*0010*/ 	.word	index@(_ZN7cutlass13device_kernelINS_4gemm6kernel13GemmUniversalIN4cute5tupleIJiiiiEEENS1_10collective13CollectiveMmaINS1_34MainloopSm90TmaGmmaWarpSpecializedILi5ENS5_IJNS4_1CILi1EEENSA_ILi2EEESB_EEENS1_32KernelTmaWarpSpecializedPingpongEEENS5_IJNSA_ILi64EEENSA_ILi128EEESH_EEENS_10bfloat16_tENS5_IJlSB_lEEESJ_SK_NS4_8TiledMMAINS4_8MMA_AtomIJNS4_4SM904GMMA28MMA_64x128x16_F32BF16BF16_SSILNSO_5MajorE0ELSQ_0ELNSO_7ScaleInE1ELSR_1EEEEEENS4_6LayoutINS5_IJSB_SB_SB_EEENS5_IJNSA_ILi0EEESW_SW_EEEEENS5_IJNS4_10UnderscoreESZ_SZ_EEEEENS4_23SM90_TMA_LOAD_MULTICASTENS4_14ComposedLayoutINS4_7SwizzleILi3ELi4ELi3EEENS4_18smem_ptr_flag_bitsILi16EEENSU_INS5_IJNSA_ILi8EEESG_EEENS5_IJSG_SB_EEEEEEEvNS4_8identityENS4_13SM90_TMA_LOADES1C_vS1D_EENS_8epilogue10collective6detail29Sm90TmaWarpSpecializedAdapterINS1H_15DefaultEpilogueISJ_SK_SK_NS1G_6thread17LinearCombinationISJ_Li1EffLNS1L_9ScaleType4KindE0ELNS_15FloatRoundStyleE2ESJ_EENS1_15EpilogueDefaultEEEEEvvEEEEvNT_6ParamsE)
        /*0014*/ 	.word	0x00000008


	//----- nvinfo : EIATTR_MIN_STACK_SIZE
	.align		4
.L_17:
        /*0018*/ 	.byte	0x04, 0x12
        /*001a*/ 	.short	(.L_19 - .L_18)
	.align		4
.L_18:
        /*001c*/ 	.word	index@(_ZN7cutlass13device_kernelINS_4gemm6kernel13GemmUniversalIN4cute5tupleIJiiiiEEENS1_10collective13CollectiveMmaINS1_34MainloopSm90TmaGmmaWarpSpecializedILi5ENS5_IJNS4_1CILi1EEENSA_ILi2EEESB_EEENS1_32KernelTmaWarpSpecializedPingpongEEENS5_IJNSA_ILi64EEENSA_ILi128EEESH_EEENS_10bfloat16_tENS5_IJlSB_lEEESJ_SK_NS4_8TiledMMAINS4_8MMA_AtomIJNS4_4SM904GMMA28MMA_64x128x16_F32BF16BF16_SSILNSO_5MajorE0ELSQ_0ELNSO_7ScaleInE1ELSR_1EEEEEENS4_6LayoutINS5_IJSB_SB_SB_EEENS5_IJNSA_ILi0EEESW_SW_EEEEENS5_IJNS4_10UnderscoreESZ_SZ_EEEEENS4_23SM90_TMA_LOAD_MULTICASTENS4_14ComposedLayoutINS4_7SwizzleILi3ELi4ELi3EEENS4_18smem_ptr_flag_bitsILi16EEENSU_INS5_IJNSA_ILi8EEESG_EEENS5_IJSG_SB_EEEEEEEvNS4_8identityENS4_13SM90_TMA_LOADES1C_vS1D_EENS_8epilogue10collective6detail29Sm90TmaWarpSpecializedAdapterINS1H_15DefaultEpilogueISJ_SK_SK_NS1G_6thread17LinearCombinationISJ_Li1EffLNS1L_9ScaleType4KindE0ELNS_15FloatRoundStyleE2ESJ_EENS1_15EpilogueDefaultEEEEEvvEEEEvNT_6ParamsE)
        /*0020*/ 	.word	0x00000008
.L_19:


//--------------------- .nv.compat                --------------------------
	.section	.nv.compat,"",@"SHT_CUDA_COMPAT_INFO"
	.align	4
        /*0000*/ 	.byte	0x02, 0x09, 0x01, 0x00, 0x02, 0x02, 0x04, 0x00, 0x02, 0x05, 0x05, 0x00, 0x03, 0x07, 0x01, 0x01
        /*0010*/ 	.byte	0x02, 0x03, 0x01, 0x00, 0x02, 0x06, 0x01, 0x00, 0x04, 0x0b, 0x08, 0x00, 0x00, 0x00, 0x00, 0x00
        /*0020*/ 	.byte	0x00, 0x00, 0x00, 0x00


//--------------------- .nv.info._ZN7cutlass13device_kernelINS_4gemm6kernel13GemmUniversalIN4cute5tupleIJiiiiEEENS1_10collective13CollectiveMmaINS1_34MainloopSm90TmaGmmaWarpSpecializedILi5ENS5_IJNS4_1CILi1EEENSA_ILi2EEESB_EEENS1_32KernelTmaWarpSpecializedPingpongEEENS5_IJNSA_ILi64EEENSA_ILi128EEESH_EEENS_10bfloat16_tENS5_IJlSB_lEEESJ_SK_NS4_8TiledMMAINS4_8MMA_AtomIJNS4_4SM904GMMA28MMA_64x128x16_F32BF16BF16_SSILNSO_5MajorE0ELSQ_0ELNSO_7ScaleInE1ELSR_1EEEEEENS4_6LayoutINS5_IJSB_SB_SB_EEENS5_IJNSA_ILi0EEESW_SW_EEEEENS5_IJNS4_10UnderscoreESZ_SZ_EEEEENS4_23SM90_TMA_LOAD_MULTICASTENS4_14ComposedLayoutINS4_7SwizzleILi3ELi4ELi3EEENS4_18smem_ptr_flag_bitsILi16EEENSU_INS5_IJNSA_ILi8EEESG_EEENS5_IJSG_SB_EEEEEEEvNS4_8identityENS4_13SM90_TMA_LOADES1C_vS1D_EENS_8epilogue10collective6detail29Sm90TmaWarpSpecializedAdapterINS1H_15DefaultEpilogueISJ_SK_SK_NS1G_6thread17LinearCombinationISJ_Li1EffLNS1L_9ScaleType4KindE0ELNS_15FloatRoundStyleE2ESJ_EENS1_15EpilogueDefaultEEEEEvvEEEEvNT_6ParamsE --------------------------
	.section	.nv.info._ZN7cutlass13device_kernelINS_4gemm6kernel13GemmUniversalIN4cute5tupleIJiiiiEEENS1_10collective13CollectiveMmaINS1_34MainloopSm90TmaGmmaWarpSpecializedILi5ENS5_IJNS4_1CILi1EEENSA_ILi2EEESB_EEENS1_32KernelTmaWarpSpecializedPingpongEEENS5_IJNSA_ILi64EEENSA_ILi128EEESH_EEENS_10bfloat16_tENS5_IJlSB_lEEESJ_SK_NS4_8TiledMMAINS4_8MMA_AtomIJNS4_4SM904GMMA28MMA_64x128x16_F32BF16BF16_SSILNSO_5MajorE0ELSQ_0ELNSO_7ScaleInE1ELSR_1EEEEEENS4_6LayoutINS5_IJSB_SB_SB_EEENS5_IJNSA_ILi0EEESW_SW_EEEEENS5_IJNS4_10UnderscoreESZ_SZ_EEEEENS4_23SM90_TMA_LOAD_MULTICASTENS4_14ComposedLayoutINS4_7SwizzleILi3ELi4ELi3EEENS4_18smem_ptr_flag_bitsILi16EEENSU_INS5_IJNSA_ILi8EEESG_EEENS5_IJSG_SB_EEEEEEEvNS4_8identityENS4_13SM90_TMA_LOADES1C_vS1D_EENS_8epilogue10collective6detail29Sm90TmaWarpSpecializedAdapterINS1H_15DefaultEpilogueISJ_SK_SK_NS1G_6thread17LinearCombinationISJ_Li1EffLNS1L_9ScaleType4KindE0ELNS_15FloatRoundStyleE2ESJ_EENS1_15EpilogueDefaultEEEEEvvEEEEvNT_6ParamsE,"",@"SHT_CUDA_INFO"
	.sectionflags	@""
	.align	4


	//----- nvinfo : EIATTR_CUDA_API_VERSION
	.align		4
        /*0000*/ 	.byte	0x04, 0x37
        /*0002*/ 	.short	(.L_21 - .L_20)
.L_20:
        /*0004*/ 	.word	0x00000082


	//----- nvinfo : EIATTR_KPARAM_INFO
	.align		4
.L_21:
        /*0008*/ 	.byte	0x04, 0x17
        /*000a*/ 	.short	(.L_23 - .L_22)
.L_22:
        /*000c*/ 	.word	0x00000000
        /*0010*/ 	.short	0x0000
        /*0012*/ 	.short	0x0070
        /*0014*/ 	.byte	0x00, 0xf0, 0x01, 0x10


	//----- nvinfo : EIATTR_SPARSE_MMA_MASK
	.align		4
.L_23:
        /*0018*/ 	.byte	0x03, 0x50
        /*001a*/ 	.short	0x0000


	//----- nvinfo : EIATTR_MAXREG_COUNT
	.align		4
        /*001c*/ 	.byte	0x03, 0x1b
        /*001e*/ 	.short	0x00a8


	//----- nvinfo : EIATTR_NUM_BARRIERS
	.align		4
        /*0020*/ 	.byte	0x02, 0x4c
        /*0022*/ 	.byte	0x01
	.zero		1


	//----- nvinfo : EIATTR_EXTERNS
	.align		4
        /*0024*/ 	.byte	0x04, 0x0f
        /*0026*/ 	.short	(.L_25 - .L_24)


	//   ....[0]....
	.align		4
.L_24:
        /*0028*/ 	.word	index@(__assertfail)


	//----- nvinfo : EIATTR_ANNOTATIONS
	.align		4
.L_25:
        /*002c*/ 	.byte	0x04, 0x55
        /*002e*/ 	.short	(.L_27 - .L_26)


	//   ....[0]....
.L_26:
        /*0030*/ 	.word	0x00000001
        /*0034*/ 	.byte	0x60, 0x0d, 0x00, 0x00, 0x01, 0x00, 0x00, 0x00, 0x10, 0x14, 0x00, 0x00, 0x01, 0x00, 0x00, 0x00
        /*0044*/ 	.byte	0x90, 0x66, 0x00, 0x00, 0x01, 0x00, 0x00, 0x00, 0x80, 0x73, 0x00, 0x00


	//----- nvinfo : EIATTR_MERCURY_ISA_VERSION
	.align		4
.L_27:
        /*0050*/ 	.byte	0x03, 0x5f
        /*0052*/ 	.short	0x0101


	//----- nvinfo : EIATTR_INT_WARP_WIDE_INSTR_OFFSETS
	.align		4
        /*0054*/ 	.byte	0x04, 0x31
        /*0056*/ 	.short	(.L_29 - .L_28)


	//   ....[0]....
.L_28:
        /*0058*/ 	.word	0x00000520


	//   ....[1]....
        /*005c*/ 	.word	0x00000560


	//   ....[2]....
        /*0060*/ 	.word	0x00000690


	//   ....[3]....
        /*0064*/ 	.word	0x000006a0


	//   ....[4]....
        /*0068*/ 	.word	0x000006b0


	//   ....[5]....
        /*006c*/ 	.word	0x000006c0


	//   ....[6]....
        /*0070*/ 	.word	0x00000780


	//   ....[7]....
        /*0074*/ 	.word	0x000007c0


	//   ....[8]....
        /*0078*/ 	.word	0x00002450


	//----- nvinfo : EIATTR_COOP_GROUP_MASK_REGIDS
	.align		4
.L_29:
        /*007c*/ 	.byte	0x04, 0x29
        /*007e*/ 	.short	(.L_31 - .L_30)


	//   ....[0]....
.L_30:
        /*0080*/ 	.word	0xffffffff


	//   ....[1]....
        /*0084*/ 	.word	0xffffffff


	//   ....[2]....
        /*0088*/ 	.word	0xffffffff


	//   ....[3]....
        /*008c*/ 	.word	0xffffffff


	//   ....[4]....
        /*0090*/ 	.word	0xffffffff


	//   ....[5]....
        /*0094*/ 	.word	0xffffffff


	//   ....[6]....
        /*0098*/ 	.word	0xffffffff


	//----- nvinfo : EIATTR_COOP_GROUP_INSTR_OFFSETS
	.align		4
.L_31:
        /*009c*/ 	.byte	0x04, 0x28
        /*009e*/ 	.short	(.L_33 - .L_32)


	//   ....[0]....
.L_32:
        /*00a0*/ 	.word	0x00000070


	//   ....[1]....
        /*00a4*/ 	.word	0x00000080


	//   ....[2]....
        /*00a8*/ 	.word	0x00000140


	//   ....[3]....
        /*00ac*/ 	.word	0x00000300


	//   ....[4]....
        /*00b0*/ 	.word	0x00000340


	//   ....[5]....
        /*00b4*/ 	.word	0x000003d0


	//   ....[6]....
        /*00b8*/ 	.word	0x00000910


	//----- nvinfo : EIATTR_REG_RECONFIG
	.align		4
.L_33:
        /*00bc*/ 	.byte	0x01, 0x54
	.zero		2


	//----- nvinfo : EIATTR_SYSCALL_OFFSETS
	.align		4
        /*00c0*/ 	.byte	0x04, 0x46
        /*00c2*/ 	.short	(.L_35 - .L_34)


	//   ....[0]....
.L_34:
        /*00c4*/ 	.word	0x00001880


	//----- nvinfo : EIATTR_MBARRIER_INSTR_OFFSETS
	.align		4
.L_35:
        /*00c8*/ 	.byte	0x04, 0x39
        /*00ca*/ 	.short	(.L_37 - .L_36)


	//   ....[0]....
.L_36:
        /*00cc*/ 	.word	0x00000250
        /*00d0*/ 	.word	0x000000ff
        /*00d4*/ 	.word	0x00000000
        /*00d8*/ 	.short	0x0100
        /*00da*/ 	.byte	0x08
	.zero		1


	//   ....[1]....
        /*00dc*/ 	.word	0x00000260
        /*00e0*/ 	.word	0x000000ff
        /*00e4*/ 	.word	0x00000028
        /*00e8*/ 	.short	0x0100
        /*00ea*/ 	.byte	0x08
	.zero		1


	//   ....[2]....
        /*00ec*/ 	.word	0x00000270
        /*00f0*/ 	.word	0x000000ff
        /*00f4*/ 	.word	0x00000008
        /*00f8*/ 	.short	0x0100
        /*00fa*/ 	.byte	0x08
	.zero		1


	//   ....[3]....
        /*00fc*/ 	.word	0x00000280
        /*0100*/ 	.word	0x000000ff
        /*0104*/ 	.word	0x00000030
        /*0108*/ 	.short	0x0100
        /*010a*/ 	.byte	0x08
	.zero		1


	//   ....[4]....
        /*010c*/ 	.word	0x00000290
        /*0110*/ 	.word	0x000000ff
        /*0114*/ 	.word	0x00000010
        /*0118*/ 	.short	0x0100
        /*011a*/ 	.byte	0x08
	.zero		1


	//   ....[5]....
        /*011c*/ 	.word	0x000002a0
        /*0120*/ 	.word	0x000000ff
        /*0124*/ 	.word	0x00000038
        /*0128*/ 	.short	0x0100
        /*012a*/ 	.byte	0x08
	.zero		1


	//   ....[6]....
        /*012c*/ 	.word	0x000002b0
        /*0130*/ 	.word	0x000000ff
        /*0134*/ 	.word	0x00000018
        /*0138*/ 	.short	0x0100
        /*013a*/ 	.byte	0x08
	.zero		1


	//   ....[7]....
        /*013c*/ 	.word	0x000002c0
        /*0140*/ 	.word	0x000000ff
        /*0144*/ 	.word	0x00000040
        /*0148*/ 	.short	0x0100
        /*014a*/ 	.byte	0x08
	.zero		1


	//   ....[8]....
        /*014c*/ 	.word	0x000002d0
        /*0150*/ 	.word	0x000000ff
        /*0154*/ 	.word	0x00000020
        /*0158*/ 	.short	0x0100
        /*015a*/ 	.byte	0x08
	.zero		1


	//   ....[9]....
        /*015c*/ 	.word	0x000002e0
        /*0160*/ 	.word	0x000000ff
        /*0164*/ 	.word	0x00000048
        /*0168*/ 	.short	0x0100
        /*016a*/ 	.byte	0x08
	.zero		1


	//   ....[10]....
        /*016c*/ 	.word	0x000007f0
        /*0170*/ 	.word	0x000000ff
        /*0174*/ 	.word	0x00000080
        /*0178*/ 	.short	0x0100
        /*017a*/ 	.byte	0x08
	.zero		1


	//   ....[11]....
        /*017c*/ 	.word	0x00000870
        /*0180*/ 	.word	0x000000ff
        /*0184*/ 	.word	0x00000088
        /*0188*/ 	.short	0x0100
        /*018a*/ 	.byte	0x08
	.zero		1


	//   ....[12]....
        /*018c*/ 	.word	0x00000890
        /*0190*/ 	.word	0x000000ff
        /*0194*/ 	.word	0x00000060
        /*0198*/ 	.short	0x0100
        /*019a*/ 	.byte	0x09
	.zero		1


	//   ....[13]....
        /*019c*/ 	.word	0x000008a0
        /*01a0*/ 	.word	0x000000ff
        /*01a4*/ 	.word	0x00000068
        /*01a8*/ 	.short	0x0100
        /*01aa*/ 	.byte	0x09
	.zero		1


	//   ....[14]....
        /*01ac*/ 	.word	0x000008b0
        /*01b0*/ 	.word	0x000000ff
        /*01b4*/ 	.word	0x00000070
        /*01b8*/ 	.short	0x0100
        /*01ba*/ 	.byte	0x09
	.zero		1


	//   ....[15]....
        /*01bc*/ 	.word	0x000008c0
        /*01c0*/ 	.word	0x000000ff
        /*01c4*/ 	.word	0x00000078
        /*01c8*/ 	.short	0x0100
        /*01ca*/ 	.byte	0x09
	.zero		1


	//   ....[16]....
        /*01cc*/ 	.word	0x00001740
        /*01d0*/ 	.word	0x000000ff
        /*01d4*/ 	.word	0xfffffff8
        /*01d8*/ 	.short	0x010a
        /*01da*/ 	.byte	0x2b
	.zero		1


	//   ....[17]....
        /*01dc*/ 	.word	0x00001900
        /*01e0*/ 	.word	0x00000003
        /*01e4*/ 	.word	0x00000000
        /*01e8*/ 	.short	0x010a
        /*01ea*/ 	.byte	0x3f
	.zero		1


	//   ....[18]....
        /*01ec*/ 	.word	0x00001960
        /*01f0*/ 	.word	0x00000003
        /*01f4*/ 	.word	0x00000000
        /*01f8*/ 	.short	0x010a
        /*01fa*/ 	.byte	0x3f
	.zero		1


	//   ....[19]....
        /*01fc*/ 	.word	0x00001e80
        /*0200*/ 	.word	0x000000ff
        /*0204*/ 	.word	0x00000000
        /*0208*/ 	.short	0x010a
        /*020a*/ 	.byte	0x07
	.zero		1


	//   ....[20]....
        /*020c*/ 	.word	0x00001ec0
        /*0210*/ 	.word	0x000000ff
        /*0214*/ 	.word	0x00000000
        /*0218*/ 	.short	0x010a
        /*021a*/ 	.byte	0x07
	.zero		1


	//   ....[21]....
        /*021c*/ 	.word	0x000022e0
        /*0220*/ 	.word	0x00000005
        /*0224*/ 	.word	0x00000000
        /*0228*/ 	.short	0x0101
        /*022a*/ 	.byte	0x3f
	.zero		1


	//   ....[22]....
        /*022c*/ 	.word	0x000023f0
        /*0230*/ 	.word	0x00000003
        /*0234*/ 	.word	0x00000000
        /*0238*/ 	.short	0x0101
        /*023a*/ 	.byte	0x2e
	.zero		1


	//   ....[23]....
        /*023c*/ 	.word	0x000024f0
        /*0240*/ 	.word	0x00000003
        /*0244*/ 	.word	0x00000000
        /*0248*/ 	.short	0x0101
        /*024a*/ 	.byte	0x3f
	.zero		1


	//   ....[24]....
        /*024c*/ 	.word	0x00002570
        /*0250*/ 	.word	0x000000ff
        /*0254*/ 	.word	0x00000008
        /*0258*/ 	.short	0x010a
        /*025a*/ 	.byte	0x2b
	.zero		1


	//   ....[25]....
        /*025c*/ 	.word	0x000066d0
        /*0260*/ 	.word	0x00000000
        /*0264*/ 	.word	0x00000000
        /*0268*/ 	.short	0x0101
        /*026a*/ 	.byte	0x2e
	.zero		1


	//   ....[26]....
        /*026c*/ 	.word	0x00007000
        /*0270*/ 	.word	0x0000000e
        /*0274*/ 	.word	0x00000028
        /*0278*/ 	.short	0x010a
        /*027a*/ 	.byte	0x3f
	.zero		1


	//   ....[27]....
        /*027c*/ 	.word	0x000074b0
        /*0280*/ 	.word	0x00000006
        /*0284*/ 	.word	0x00000088
        /*0288*/ 	.short	0x0101
        /*028a*/ 	.byte	0x3f
	.zero		1


	//   ....[28]....
        /*028c*/ 	.word	0x00007bd0
        /*0290*/ 	.word	0x00000007
        /*0294*/ 	.word	0x00000000
        /*0298*/ 	.short	0x010a
        /*029a*/ 	.byte	0x3f
	.zero		1


	//   ....[29]....
        /*029c*/ 	.word	0x00007c50
        /*02a0*/ 	.word	0x00000006
        /*02a4*/ 	.word	0x00000000
        /*02a8*/ 	.short	0x010a
        /*02aa*/ 	.byte	0x3f
	.zero		1


	//   ....[30]....
        /*02ac*/ 	.word	0x00007ce0
        /*02b0*/ 	.word	0x00000007
        /*02b4*/ 	.word	0x00000000
        /*02b8*/ 	.short	0x010a
        /*02ba*/ 	.byte	0x3f
	.zero		1


	//   ....[31]....
        /*02bc*/ 	.word	0x00007d70
        /*02c0*/ 	.word	0x00000006
        /*02c4*/ 	.word	0x00000000
        /*02c8*/ 	.short	0x010a
        /*02ca*/ 	.byte	0x3f
	.zero		1


	//   ....[32]....
        /*02cc*/ 	.word	0x00007e00
        /*02d0*/ 	.word	0x00000005
        /*02d4*/ 	.word	0x00000000
        /*02d8*/ 	.short	0x010a
        /*02da*/ 	.byte	0x3f
	.zero		1


	//   ....[33]....
        /*02dc*/ 	.word	0x00007e70
        /*02e0*/ 	.word	0x00000003
        /*02e4*/ 	.word	0xfffffff8
        /*02e8*/ 	.short	0x010a
        /*02ea*/ 	.byte	0x3f
	.zero		1


	//   ....[34]....
        /*02ec*/ 	.word	0x00007ec0
        /*02f0*/ 	.word	0x00000003
        /*02f4*/ 	.word	0x00000000
        /*02f8*/ 	.short	0x010a
        /*02fa*/ 	.byte	0x3f
	.zero		1


	//   ....[35]....
        /*02fc*/ 	.word	0x00007f20
        /*0300*/ 	.word	0x00000005
        /*0304*/ 	.word	0x00000000
        /*0308*/ 	.short	0x010a
        /*030a*/ 	.byte	0x3f
	.zero		1


	//   ....[36]....
        /*030c*/ 	.word	0x00007f80
        /*0310*/ 	.word	0x00000003
        /*0314*/ 	.word	0x00000008
        /*0318*/ 	.short	0x010a
        /*031a*/ 	.byte	0x3f
	.zero		1


	//   ....[37]....
        /*031c*/ 	.word	0x00008050
        /*0320*/ 	.word	0x0000000e
        /*0324*/ 	.word	0x00000028
        /*0328*/ 	.short	0x010a
        /*032a*/ 	.byte	0x3f
	.zero		1


	//   ....[38]....
        /*032c*/ 	.word	0x00008120
        /*0330*/ 	.word	0x00000007
        /*0334*/ 	.word	0x00000000
        /*0338*/ 	.short	0x010a
        /*033a*/ 	.byte	0x3f
	.zero		1


	//   ....[39]....
        /*033c*/ 	.word	0x00008170
        /*0340*/ 	.word	0x00000006
        /*0344*/ 	.word	0x00000000
        /*0348*/ 	.short	0x010a
        /*034a*/ 	.byte	0x3f
	.zero		1


	//   ....[40]....
        /*034c*/ 	.word	0x000081c0
        /*0350*/ 	.word	0x00000007
        /*0354*/ 	.word	0x00000000
        /*0358*/ 	.short	0x010a
        /*035a*/ 	.byte	0x3f
	.zero		1


	//   ....[41]....
        /*035c*/ 	.word	0x00008210
        /*0360*/ 	.word	0x00000006
        /*0364*/ 	.word	0x00000000
        /*0368*/ 	.short	0x010a
        /*036a*/ 	.byte	0x3f
	.zero		1


	//----- nvinfo : EIATTR_NUM_MBARRIERS
	.align		4
.L_37:
        /*036c*/ 	.byte	0x03, 0x38
        /*036e*/ 	.short	0x0010


	//----- nvinfo : EIATTR_EXIT_INSTR_OFFSETS
	.align		4
        /*0370*/ 	.byte	0x04, 0x1c
        /*0372*/ 	.short	(.L_39 - .L_38)


	//   ....[0]....
.L_38:
        /*0374*/ 	.word	0x000013a0


	//   ....[1]....
        /*0378*/ 	.word	0x00001400


	//   ....[2]....
        /*037c*/ 	.word	0x00006cf0


	//   ....[3]....
        /*0380*/ 	.word	0x00006d20


	//   ....[4]....
        /*0384*/ 	.word	0x00007e50


	//----- nvinfo : EIATTR_MAX_THREADS
	.align		4
.L_39:
        /*0388*/ 	.byte	0x04, 0x05
        /*038a*/ 	.short	(.L_41 - .L_40)
.L_40:
        /*038c*/ 	.word	0x00000180
        /*0390*/ 	.word	0x00000001
        /*0394*/ 	.word	0x00000001


	//----- nvinfo : EIATTR_CRS_STACK_SIZE
	.align		4
.L_41:
        /*0398*/ 	.byte	0x04, 0x1e
        /*039a*/ 	.short	(.L_43 - .L_42)
.L_42:
        /*039c*/ 	.word	0x00000000


	//----- nvinfo : EIATTR_CBANK_PARAM_SIZE
	.align		4
.L_43:
        /*03a0*/ 	.byte	0x03, 0x19
        /*03a2*/ 	.short	0x0470


	//----- nvinfo : EIATTR_PARAM_CBANK
	.align		4
        /*03a4*/ 	.byte	0x04, 0x0a
        /*03a6*/ 	.short	(.L_45 - .L_44)
	.align		4
.L_44:
        /*03a8*/ 	.word	index@(.nv.constant0._ZN7cutlass13device_kernelINS_4gemm6kernel13GemmUniversalIN4cute5tupleIJiiiiEEENS1_10collective13CollectiveMmaINS1_34MainloopSm90TmaGmmaWarpSpecializedILi5ENS5_IJNS4_1CILi1EEENSA_ILi2EEESB_EEENS1_32KernelTmaWarpSpecializedPingpongEEENS5_IJNSA_ILi64EEENSA_ILi128EEESH_EEENS_10bfloat16_tENS5_IJlSB_lEEESJ_SK_NS4_8TiledMMAINS4_8MMA_AtomIJNS4_4SM904GMMA28MMA_64x128x16_F32BF16BF16_SSILNSO_5MajorE0ELSQ_0ELNSO_7ScaleInE1ELSR_1EEEEEENS4_6LayoutINS5_IJSB_SB_SB_EEENS5_IJNSA_ILi0EEESW_SW_EEEEENS5_IJNS4_10UnderscoreESZ_SZ_EEEEENS4_23SM90_TMA_LOAD_MULTICASTENS4_14ComposedLayoutINS4_7SwizzleILi3ELi4ELi3EEENS4_18smem_ptr_flag_bitsILi16EEENSU_INS5_IJNSA_ILi8EEESG_EEENS5_IJSG_SB_EEEEEEEvNS4_8identityENS4_13SM90_TMA_LOADES1C_vS1D_EENS_8epilogue10collective6detail29Sm90TmaWarpSpecializedAdapterINS1H_15DefaultEpilogueISJ_SK_SK_NS1G_6thread17LinearCombinationISJ_Li1EffLNS1L_9ScaleType4KindE0ELNS_15FloatRoundStyleE2ESJ_EENS1_15EpilogueDefaultEEEEEvvEEEEvNT_6ParamsE)
        /*03ac*/ 	.short	0x0210
        /*03ae*/ 	.short	0x0470


	//----- nvinfo : EIATTR_SW_WAR
	.align		4
.L_45:
        /*03b0*/ 	.byte	0x04, 0x36
        /*03b2*/ 	.short	(.L_47 - .L_46)
.L_46:
        /*03b4*/ 	.word	0x00000008
.L_47:


//--------------------- .nv.callgraph             --------------------------
	.section	.nv.callgraph,"",@"SHT_CUDA_CALLGRAPH"
	.align	4
	.sectionentsize	8
	.align		4
        /*0000*/ 	.word	0x00000000
	.align		4
        /*0004*/ 	.word	0xffffffff
	.align		4
        /*0008*/ 	.word	index@(_ZN7cutlass13device_kernelINS_4gemm6kernel13GemmUniversalIN4cute5tupleIJiiiiEEENS1_10collective13CollectiveMmaINS1_34MainloopSm90TmaGmmaWarpSpecializedILi5ENS5_IJNS4_1CILi1EEENSA_ILi2EEESB_EEENS1_32KernelTmaWarpSpecializedPingpongEEENS5_IJNSA_ILi64EEENSA_ILi128EEESH_EEENS_10bfloat16_tENS5_IJlSB_lEEESJ_SK_NS4_8TiledMMAINS4_8MMA_AtomIJNS4_4SM904GMMA28MMA_64x128x16_F32BF16BF16_SSILNSO_5MajorE0ELSQ_0ELNSO_7ScaleInE1ELSR_1EEEEEENS4_6LayoutINS5_IJSB_SB_SB_EEENS5_IJNSA_ILi0EEESW_SW_EEEEENS5_IJNS4_10UnderscoreESZ_SZ_EEEEENS4_23SM90_TMA_LOAD_MULTICASTENS4_14ComposedLayoutINS4_7SwizzleILi3ELi4ELi3EEENS4_18smem_ptr_flag_bitsILi16EEENSU_INS5_IJNSA_ILi8EEESG_EEENS5_IJSG_SB_EEEEEEEvNS4_8identityENS4_13SM90_TMA_LOADES1C_vS1D_EENS_8epilogue10collective6detail29Sm90TmaWarpSpecializedAdapterINS1H_15DefaultEpilogueISJ_SK_SK_NS1G_6thread17LinearCombinationISJ_Li1EffLNS1L_9ScaleType4KindE0ELNS_15FloatRoundStyleE2ESJ_EENS1_15EpilogueDefaultEEEEEvvEEEEvNT_6ParamsE)
	.align		4
        /*000c*/ 	.word	index@(__assertfail)
	.align		4
        /*0010*/ 	.word	0x00000000
	.align		4
        /*0014*/ 	.word	0xfffffffe
	.align		4
        /*0018*/ 	.word	0x00000000
	.align		4
        /*001c*/ 	.word	0xfffffffd
	.align		4
        /*0020*/ 	.word	0x00000000
	.align		4
        /*0024*/ 	.word	0xfffffffc


//--------------------- .nv.constant4             --------------------------
	.section	.nv.constant4,"a",@progbits
	.align	8
	.align		8
.nv.constant4:
        /*0000*/ 	.dword	__assertfail
	.align		8
        /*0008*/ 	.dword	__unnamed_1
	.align		8
        /*0010*/ 	.dword	_ZN39_INTERNAL_80aace4a_4_k_cu_ebf3b06f_32114cuda3std3__45__cpo5beginE
	.align		8
        /*0018*/ 	.dword	_ZN39_INTERNAL_80aace4a_4_k_cu_ebf3b06f_32114cuda3std3__45__cpo3endE
	.align		8
        /*0020*/ 	.dword	_ZN39_INTERNAL_80aace4a_4_k_cu_ebf3b06f_32114cuda3std3__45__cpo6cbeginE
	.align		8
        /*0028*/ 	.dword	_ZN39_INTERNAL_80aace4a_4_k_cu_ebf3b06f_32114cuda3std3__45__cpo4cendE
	.align		8
        /*0030*/ 	.dword	_ZN39_INTERNAL_80aace4a_4_k_cu_ebf3b06f_32114cuda3std3__441_GLOBAL__N__80aace4a_4_k_cu_ebf3b06f_32116ignoreE
	.align		8
        /*0038*/ 	.dword	_ZN39_INTERNAL_80aace4a_4_k_cu_ebf3b06f_32114cuda3std3__419piecewise_constructE
	.align		8
        /*0040*/ 	.dword	_ZN39_INTERNAL_80aace4a_4_k_cu_ebf3b06f_32114cuda3std3__48in_placeE
	.align		8
        /*0048*/ 	.dword	_ZN39_INTERNAL_80aace4a_4_k_cu_ebf3b06f_32114cuda3std6ranges3__45__cpo4swapE
	.align		8
        /*0050*/ 	.dword	_ZN39_INTERNAL_80aace4a_4_k_cu_ebf3b06f_32114cuda3std6ranges3__45__cpo9iter_moveE
	.align		8
        /*0058*/ 	.dword	_ZN39_INTERNAL_80aace4a_4_k_cu_ebf3b06f_32114cute7productE
	.align		8
        /*0060*/ 	.dword	_ZN39_INTERNAL_80aace4a_4_k_cu_ebf3b06f_32114cute1_E
	.align		8
        /*0068*/ 	.dword	$str$22
	.align		8
        /*0070*/ 	.dword	$str$23


//--------------------- .text._ZN7cutlass13device_kernelINS_4gemm6kernel13GemmUniversalIN4cute5tupleIJiiiiEEENS1_10collective13CollectiveMmaINS1_34MainloopSm90TmaGmmaWarpSpecializedILi5ENS5_IJNS4_1CILi1EEENSA_ILi2EEESB_EEENS1_32KernelTmaWarpSpecializedPingpongEEENS5_IJNSA_ILi64EEENSA_ILi128EEESH_EEENS_10bfloat16_tENS5_IJlSB_lEEESJ_SK_NS4_8TiledMMAINS4_8MMA_AtomIJNS4_4SM904GMMA28MMA_64x128x16_F32BF16BF16_SSILNSO_5MajorE0ELSQ_0ELNSO_7ScaleInE1ELSR_1EEEEEENS4_6LayoutINS5_IJSB_SB_SB_EEENS5_IJNSA_ILi0EEESW_SW_EEEEENS5_IJNS4_10UnderscoreESZ_SZ_EEEEENS4_23SM90_TMA_LOAD_MULTICASTENS4_14ComposedLayoutINS4_7SwizzleILi3ELi4ELi3EEENS4_18smem_ptr_flag_bitsILi16EEENSU_INS5_IJNSA_ILi8EEESG_EEENS5_IJSG_SB_EEEEEEEvNS4_8identityENS4_13SM90_TMA_LOADES1C_vS1D_EENS_8epilogue10collective6detail29Sm90TmaWarpSpecializedAdapterINS1H_15DefaultEpilogueISJ_SK_SK_NS1G_6thread17LinearCombinationISJ_Li1EffLNS1L_9ScaleType4KindE0ELNS_15FloatRoundStyleE2ESJ_EENS1_15EpilogueDefaultEEEEEvvEEEEvNT_6ParamsE --------------------------
	.section	.text._ZN7cutlass13device_kernelINS_4gemm6kernel13GemmUniversalIN4cute5tupleIJiiiiEEENS1_10collective13CollectiveMmaINS1_34MainloopSm90TmaGmmaWarpSpecializedILi5ENS5_IJNS4_1CILi1EEENSA_ILi2EEESB_EEENS1_32KernelTmaWarpSpecializedPingpongEEENS5_IJNSA_ILi64EEENSA_ILi128EEESH_EEENS_10bfloat16_tENS5_IJlSB_lEEESJ_SK_NS4_8TiledMMAINS4_8MMA_AtomIJNS4_4SM904GMMA28MMA_64x128x16_F32BF16BF16_SSILNSO_5MajorE0ELSQ_0ELNSO_7ScaleInE1ELSR_1EEEEEENS4_6LayoutINS5_IJSB_SB_SB_EEENS5_IJNSA_ILi0EEESW_SW_EEEEENS5_IJNS4_10UnderscoreESZ_SZ_EEEEENS4_23SM90_TMA_LOAD_MULTICASTENS4_14ComposedLayoutINS4_7SwizzleILi3ELi4ELi3EEENS4_18smem_ptr_flag_bitsILi16EEENSU_INS5_IJNSA_ILi8EEESG_EEENS5_IJSG_SB_EEEEEEEvNS4_8identityENS4_13SM90_TMA_LOADES1C_vS1D_EENS_8epilogue10collective6detail29Sm90TmaWarpSpecializedAdapterINS1H_15DefaultEpilogueISJ_SK_SK_NS1G_6thread17LinearCombinationISJ_Li1EffLNS1L_9ScaleType4KindE0ELNS_15FloatRoundStyleE2ESJ_EENS1_15EpilogueDefaultEEEEEvvEEEEvNT_6ParamsE,"ax",@progbits
	.align	128
.text._ZN7cutlass13device_kernelINS_4gemm6kernel13GemmUniversalIN4cute5tupleIJiiiiEEENS1_10collective13CollectiveMmaINS1_34MainloopSm90TmaGmmaWarpSpecializedILi5ENS5_IJNS4_1CILi1EEENSA_ILi2EEESB_EEENS1_32KernelTmaWarpSpecializedPingpongEEENS5_IJNSA_ILi64EEENSA_ILi128EEESH_EEENS_10bfloat16_tENS5_IJlSB_lEEESJ_SK_NS4_8TiledMMAINS4_8MMA_AtomIJNS4_4SM904GMMA28MMA_64x128x16_F32BF16BF16_SSILNSO_5MajorE0ELSQ_0ELNSO_7ScaleInE1ELSR_1EEEEEENS4_6LayoutINS5_IJSB_SB_SB_EEENS5_IJNSA_ILi0EEESW_SW_EEEEENS5_IJNS4_10UnderscoreESZ_SZ_EEEEENS4_23SM90_TMA_LOAD_MULTICASTENS4_14ComposedLayoutINS4_7SwizzleILi3ELi4ELi3EEENS4_18smem_ptr_flag_bitsILi16EEENSU_INS5_IJNSA_ILi8EEESG_EEENS5_IJSG_SB_EEEEEEEvNS4_8identityENS4_13SM90_TMA_LOADES1C_vS1D_EENS_8epilogue10collective6detail29Sm90TmaWarpSpecializedAdapterINS1H_15DefaultEpilogueISJ_SK_SK_NS1G_6thread17LinearCombinationISJ_Li1EffLNS1L_9ScaleType4KindE0ELNS_15FloatRoundStyleE2ESJ_EENS1_15EpilogueDefaultEEEEEvvEEEEvNT_6ParamsE:
        .type           _ZN7cutlass13device_kernelINS_4gemm6kernel13GemmUniversalIN4cute5tupleIJiiiiEEENS1_10collective13CollectiveMmaINS1_34MainloopSm90TmaGmmaWarpSpecializedILi5ENS5_IJNS4_1CILi1EEENSA_ILi2EEESB_EEENS1_32KernelTmaWarpSpecializedPingpongEEENS5_IJNSA_ILi64EEENSA_ILi128EEESH_EEENS_10bfloat16_tENS5_IJlSB_lEEESJ_SK_NS4_8TiledMMAINS4_8MMA_AtomIJNS4_4SM904GMMA28MMA_64x128x16_F32BF16BF16_SSILNSO_5MajorE0ELSQ_0ELNSO_7ScaleInE1ELSR_1EEEEEENS4_6LayoutINS5_IJSB_SB_SB_EEENS5_IJNSA_ILi0EEESW_SW_EEEEENS5_IJNS4_10UnderscoreESZ_SZ_EEEEENS4_23SM90_TMA_LOAD_MULTICASTENS4_14ComposedLayoutINS4_7SwizzleILi3ELi4ELi3EEENS4_18smem_ptr_flag_bitsILi16EEENSU_INS5_IJNSA_ILi8EEESG_EEENS5_IJSG_SB_EEEEEEEvNS4_8identityENS4_13SM90_TMA_LOADES1C_vS1D_EENS_8epilogue10collective6detail29Sm90TmaWarpSpecializedAdapterINS1H_15DefaultEpilogueISJ_SK_SK_NS1G_6thread17LinearCombinationISJ_Li1EffLNS1L_9ScaleType4KindE0ELNS_15FloatRoundStyleE2ESJ_EENS1_15EpilogueDefaultEEEEEvvEEEEvNT_6ParamsE,@function
        .size           _ZN7cutlass13device_kernelINS_4gemm6kernel13GemmUniversalIN4cute5tupleIJiiiiEEENS1_10collective13CollectiveMmaINS1_34MainloopSm90TmaGmmaWarpSpecializedILi5ENS5_IJNS4_1CILi1EEENSA_ILi2EEESB_EEENS1_32KernelTmaWarpSpecializedPingpongEEENS5_IJNSA_ILi64EEENSA_ILi128EEESH_EEENS_10bfloat16_tENS5_IJlSB_lEEESJ_SK_NS4_8TiledMMAINS4_8MMA_AtomIJNS4_4SM904GMMA28MMA_64x128x16_F32BF16BF16_SSILNSO_5MajorE0ELSQ_0ELNSO_7ScaleInE1ELSR_1EEEEEENS4_6LayoutINS5_IJSB_SB_SB_EEENS5_IJNSA_ILi0EEESW_SW_EEEEENS5_IJNS4_10UnderscoreESZ_SZ_EEEEENS4_23SM90_TMA_LOAD_MULTICASTENS4_14ComposedLayoutINS4_7SwizzleILi3ELi4ELi3EEENS4_18smem_ptr_flag_bitsILi16EEENSU_INS5_IJNSA_ILi8EEESG_EEENS5_IJSG_SB_EEEEEEEvNS4_8identityENS4_13SM90_TMA_LOADES1C_vS1D_EENS_8epilogue10collective6detail29Sm90TmaWarpSpecializedAdapterINS1H_15DefaultEpilogueISJ_SK_SK_NS1G_6thread17LinearCombinationISJ_Li1EffLNS1L_9ScaleType4KindE0ELNS_15FloatRoundStyleE2ESJ_EENS1_15EpilogueDefaultEEEEEvvEEEEvNT_6ParamsE,(.L_x_203 - _ZN7cutlass13device_kernelINS_4gemm6kernel13GemmUniversalIN4cute5tupleIJiiiiEEENS1_10collective13CollectiveMmaINS1_34MainloopSm90TmaGmmaWarpSpecializedILi5ENS5_IJNS4_1CILi1EEENSA_ILi2EEESB_EEENS1_32KernelTmaWarpSpecializedPingpongEEENS5_IJNSA_ILi64EEENSA_ILi128EEESH_EEENS_10bfloat16_tENS5_IJlSB_lEEESJ_SK_NS4_8TiledMMAINS4_8MMA_AtomIJNS4_4SM904GMMA28MMA_64x128x16_F32BF16BF16_SSILNSO_5MajorE0ELSQ_0ELNSO_7ScaleInE1ELSR_1EEEEEENS4_6LayoutINS5_IJSB_SB_SB_EEENS5_IJNSA_ILi0EEESW_SW_EEEEENS5_IJNS4_10UnderscoreESZ_SZ_EEEEENS4_23SM90_TMA_LOAD_MULTICASTENS4_14ComposedLayoutINS4_7SwizzleILi3ELi4ELi3EEENS4_18smem_ptr_flag_bitsILi16EEENSU_INS5_IJNSA_ILi8EEESG_EEENS5_IJSG_SB_EEEEEEEvNS4_8identityENS4_13SM90_TMA_LOADES1C_vS1D_EENS_8epilogue10collective6detail29Sm90TmaWarpSpecializedAdapterINS1H_15DefaultEpilogueISJ_SK_SK_NS1G_6thread17LinearCombinationISJ_Li1EffLNS1L_9ScaleType4KindE0ELNS_15FloatRoundStyleE2ESJ_EENS1_15EpilogueDefaultEEEEEvvEEEEvNT_6ParamsE)
        .other          _ZN7cutlass13device_kernelINS_4gemm6kernel13GemmUniversalIN4cute5tupleIJiiiiEEENS1_10collective13CollectiveMmaINS1_34MainloopSm90TmaGmmaWarpSpecializedILi5ENS5_IJNS4_1CILi1EEENSA_ILi2EEESB_EEENS1_32KernelTmaWarpSpecializedPingpongEEENS5_IJNSA_ILi64EEENSA_ILi128EEESH_EEENS_10bfloat16_tENS5_IJlSB_lEEESJ_SK_NS4_8TiledMMAINS4_8MMA_AtomIJNS4_4SM904GMMA28MMA_64x128x16_F32BF16BF16_SSILNSO_5MajorE0ELSQ_0ELNSO_7ScaleInE1ELSR_1EEEEEENS4_6LayoutINS5_IJSB_SB_SB_EEENS5_IJNSA_ILi0EEESW_SW_EEEEENS5_IJNS4_10UnderscoreESZ_SZ_EEEEENS4_23SM90_TMA_LOAD_MULTICASTENS4_14ComposedLayoutINS4_7SwizzleILi3ELi4ELi3EEENS4_18smem_ptr_flag_bitsILi16EEENSU_INS5_IJNSA_ILi8EEESG_EEENS5_IJSG_SB_EEEEEEEvNS4_8identityENS4_13SM90_TMA_LOADES1C_vS1D_EENS_8epilogue10collective6detail29Sm90TmaWarpSpecializedAdapterINS1H_15DefaultEpilogueISJ_SK_SK_NS1G_6thread17LinearCombinationISJ_Li1EffLNS1L_9ScaleType4KindE0ELNS_15FloatRoundStyleE2ESJ_EENS1_15EpilogueDefaultEEEEEvvEEEEvNT_6ParamsE,@"STO_CUDA_ENTRY STV_DEFAULT"
_ZN7cutlass13device_kernelINS_4gemm6kernel13GemmUniversalIN4cute5tupleIJiiiiEEENS1_10collective13CollectiveMmaINS1_34MainloopSm90TmaGmmaWarpSpecializedILi5ENS5_IJNS4_1CILi1EEENSA_ILi2EEESB_EEENS1_32KernelTmaWarpSpecializedPingpongEEENS5_IJNSA_ILi64EEENSA_ILi128EEESH_EEENS_10bfloat16_tENS5_IJlSB_lEEESJ_SK_NS4_8TiledMMAINS4_8MMA_AtomIJNS4_4SM904GMMA28MMA_64x128x16_F32BF16BF16_SSILNSO_5MajorE0ELSQ_0ELNSO_7ScaleInE1ELSR_1EEEEEENS4_6LayoutINS5_IJSB_SB_SB_EEENS5_IJNSA_ILi0EEESW_SW_EEEEENS5_IJNS4_10UnderscoreESZ_SZ_EEEEENS4_23SM90_TMA_LOAD_MULTICASTENS4_14ComposedLayoutINS4_7SwizzleILi3ELi4ELi3EEENS4_18smem_ptr_flag_bitsILi16EEENSU_INS5_IJNSA_ILi8EEESG_EEENS5_IJSG_SB_EEEEEEEvNS4_8identityENS4_13SM90_TMA_LOADES1C_vS1D_EENS_8epilogue10collective6detail29Sm90TmaWarpSpecializedAdapterINS1H_15DefaultEpilogueISJ_SK_SK_NS1G_6thread17LinearCombinationISJ_Li1EffLNS1L_9ScaleType4KindE0ELNS_15FloatRoundStyleE2ESJ_EENS1_15EpilogueDefaultEEEEEvvEEEEvNT_6ParamsE:
[----:B------:R-:W0:Y:S02]  /*0000*/  LDC R1, c[0x0][0x28] ;  /* 0x00000a00ff017b82 */ /* 0x000e240000000800 */
[----:B0-----:R-:W-:Y:S01]  /*0010*/  VIADD R1, R1, 0xfffffff8 ;  /* 0xfffffff801017836 */ /* 0x001fe20000000000 */
[----:B------:R-:W0:Y:S01]  /*0020*/  S2R R4, SR_TID.X ;  /* 0x0000000000047919 */ /* 0x000e220000002100 */
[----:B------:R-:W-:Y:S01]  /*0030*/  ELECT P0, URZ, PT ;  /* 0x00000000003f782f */ /* 0x000fe20003800000 */
[----:B------:R-:W-:Y:S01]  /*0040*/  BSSY B0, `(.L_x_0) ;  /* 0x000000f000007945 */ /* 0x000fe20003800000 */
[--C-:B0-----:R-:W-:Y:S02]  /*0050*/  SHF.R.U32.HI R0, RZ, 0x5, R4.reuse ;  /* 0x00000005ff007819 */ /* 0x101fe40000011604 */
[----:B------:R-:W-:-:S03]  /*0060*/  SHF.R.U32.HI R7, RZ, 0x7, R4 ;  /* 0x00000007ff077819 */ /* 0x000fc60000011604 */
[----:B------:R-:W0:Y:S04]  /*0070*/  SHFL.IDX PT, R2, R0, RZ, 0x1f ;  /* 0x00001fff00027589 */ /* 0x000e2800000e0000 */
[----:B------:R1:W2:Y:S01]  /*0080*/  SHFL.IDX PT, R8, R7, RZ, 0x1f ;  /* 0x00001fff07087589 */ /* 0x0002a200000e0000 */
[----:B0-----:R-:W-:-:S13]  /*0090*/  ISETP.NE.OR P0, PT, R2, RZ, !P0 ;  /* 0x000000ff0200720c */ /* 0x001fda0004705670 */
[----:B-12---:R-:W-:Y:S05]  /*00a0*/  @P0 BRA `(.L_x_1) ;  /* 0x0000000000200947 */ /* 0x006fea0003800000 */
[----:B------:R-:W-:Y:S02]  /*00b0*/  ULDC.64 UR4, c[0x0][0x198] ;  /* 0x0000660000047ab9 */ /* 0x000fe40000000a00 */
[----:B------:R-:W-:Y:S02]  /*00c0*/  UIADD3 UR6, UP0, UR4, 0xf0, URZ ;  /* 0x000000f004067890 */ /* 0x000fe4000ff1e03f */
[----:B------:R-:W-:Y:S02]  /*00d0*/  UIADD3 UR4, UP1, UR4, 0x1f0, URZ ;  /* 0x000001f004047890 */ /* 0x000fe4000ff3e03f */
[----:B------:R-:W-:Y:S02]  /*00e0*/  UIADD3.X UR7, URZ, UR5, URZ, UP0, !UPT ;  /* 0x000000053f077290 */ /* 0x000fe400087fe43f */
[----:B------:R-:W-:-:S07]  /*00f0*/  UIADD3.X UR5, URZ, UR5, URZ, UP1, !UPT ;  /* 0x000000053f057290 */ /* 0x000fce0008ffe43f */
[----:B------:R0:W-:Y:S02]  /*0100*/  UTMACCTL.PF [UR6] ;  /* 0x00000000060079b9 */ /* 0x0001e40008040000 */
[----:B------:R0:W-:Y:S02]  /*0110*/  UTMACCTL.PF [UR4] ;  /* 0x00000000040079b9 */ /* 0x0001e40008040000 */
[----:B0-----:R-:W-:Y:S01]  /*0120*/  NOP ;  /* 0x0000000000007918 */ /* 0x001fe20000000000 */
.L_x_1:
[----:B------:R-:W-:Y:S05]  /*0130*/  BSYNC B0 ;  /* 0x0000000000007941 */ /* 0x000fea0003800000 */
.L_x_0:
[----:B------:R-:W0:Y:S01]  /*0140*/  SHFL.IDX PT, R9, R0, RZ, 0x1f ;  /* 0x00001fff00097589 */ /* 0x000e2200000e0000 */
[----:B------:R-:W-:Y:S02]  /*0150*/  SHF.R.S32.HI R3, RZ, 0x1f, R4 ;  /* 0x0000001fff037819 */ /* 0x000fe40000011404 */
[----:B0-----:R-:W-:-:S13]  /*0160*/  ISETP.NE.AND P0, PT, R9, RZ, PT ;  /* 0x000000ff0900720c */ /* 0x001fda0003f05270 */
[----:B------:R-:W-:Y:S05]  /*0170*/  @P0 BRA `(.L_x_2) ;  /* 0x0000000000600947 */ /* 0x000fea0003800000 */
[----:B------:R-:W0:Y:S01]  /*0180*/  S2UR UR8, SR_CgaCtaId ;  /* 0x00000000000879c3 */ /* 0x000e220000008800 */
[----:B------:R-:W-:Y:S01]  /*0190*/  UMOV UR4, 0x400 ;  /* 0x0000040000047882 */ /* 0x000fe20000000000 */
[----:B------:R-:W-:Y:S01]  /*01a0*/  UMOV UR5, 0x1 ;  /* 0x0000000100057882 */ /* 0x000fe20000000000 */
[----:B------:R-:W-:Y:S01]  /*01b0*/  UMOV UR6, 0x2 ;  /* 0x0000000200067882 */ /* 0x000fe20000000000 */
[----:B------:R-:W-:Y:S01]  /*01c0*/  ELECT P0, URZ, PT ;  /* 0x00000000003f782f */ /* 0x000fe20003800000 */
[----:B------:R-:W-:-:S04]  /*01d0*/  UIADD3 UR6, -UR6, 0x100000, URZ ;  /* 0x0010000006067890 */ /* 0x000fc8000fffe13f */
[----:B------:R-:W-:Y:S02]  /*01e0*/  USHF.L.U32 UR7, UR6, 0xb, URZ ;  /* 0x0000000b06077899 */ /* 0x000fe4000800063f */
[----:B------:R-:W-:Y:S02]  /*01f0*/  USHF.L.U32 UR6, UR6, 0x1, URZ ;  /* 0x0000000106067899 */ /* 0x000fe4000800063f */
[----:B0-----:R-:W-:Y:S02]  /*0200*/  ULEA UR8, UR8, UR4, 0x18 ;  /* 0x0000000408087291 */ /* 0x001fe4000f8ec03f */
[----:B------:R-:W-:-:S04]  /*0210*/  UIADD3 UR4, -UR5, 0x100000, URZ ;  /* 0x0010000005047890 */ /* 0x000fc8000fffe13f */
[----:B------:R-:W-:Y:S02]  /*0220*/  USHF.L.U32 UR5, UR4, 0xb, URZ ;  /* 0x0000000b04057899 */ /* 0x000fe4000800063f */
[----:B------:R-:W-:Y:S01]  /*0230*/  USHF.L.U32 UR4, UR4, 0x1, URZ ;  /* 0x0000000104047899 */ /* 0x000fe2000800063f */
[----:B------:R-:W0:Y:S11]  /*0240*/  FENCE.VIEW.ASYNC.S ;  /* 0x00000000000073c6 */ /* 0x000e360000000000 */
[----:B0-----:R0:W1:Y:S01]  /*0250*/  SYNCS.EXCH.64 URZ, [UR8], UR4 ;  /* 0x00000004083f75b2 */ /* 0x0010620008000100 */
[----:B------:R0:W2:Y:S01]  /*0260*/  SYNCS.EXCH.64 URZ, [UR8+0x28], UR6 ;  /* 0x00002806083f75b2 */ /* 0x0000a20008000100 */
[----:B------:R0:W3:Y:S01]  /*0270*/  SYNCS.EXCH.64 URZ, [UR8+0x8], UR4 ;  /* 0x00000804083f75b2 */ /* 0x0000e20008000100 */
[----:B------:R0:W4:Y:S01]  /*0280*/  SYNCS.EXCH.64 URZ, [UR8+0x30], UR6 ;  /* 0x00003006083f75b2 */ /* 0x0001220008000100 */
[----:B------:R0:W0:Y:S01]  /*0290*/  SYNCS.EXCH.64 URZ, [UR8+0x10], UR4 ;  /* 0x00001004083f75b2 */ /* 0x0000220008000100 */
[----:B------:R0:W0:Y:S01]  /*02a0*/  SYNCS.EXCH.64 URZ, [UR8+0x38], UR6 ;  /* 0x00003806083f75b2 */ /* 0x0000220008000100 */
[----:B------:R0:W0:Y:S01]  /*02b0*/  SYNCS.EXCH.64 URZ, [UR8+0x18], UR4 ;  /* 0x00001804083f75b2 */ /* 0x0000220008000100 */
[----:B------:R0:W0:Y:S01]  /*02c0*/  SYNCS.EXCH.64 URZ, [UR8+0x40], UR6 ;  /* 0x00004006083f75b2 */ /* 0x0000220008000100 */
[----:B------:R0:W0:Y:S01]  /*02d0*/  SYNCS.EXCH.64 URZ, [UR8+0x20], UR4 ;  /* 0x00002004083f75b2 */ /* 0x0000220008000100 */
[----:B------:R0:W0:Y:S01]  /*02e0*/  SYNCS.EXCH.64 URZ, [UR8+0x48], UR6 ;  /* 0x00004806083f75b2 */ /* 0x0000220008000100 */
[----:B------:R-:W-:Y:S01]  /*02f0*/  NOP ;  /* 0x0000000000007918 */ /* 0x000fe20000000000 */
.L_x_2:
[----:B------:R-:W5:Y:S01]  /*0300*/  SHFL.IDX PT, R12, R0, RZ, 0x1f ;  /* 0x00001fff000c7589 */ /* 0x000f6200000e0000 */
[----:B------:R-:W-:Y:S01]  /*0310*/  LEA.HI R3, R3, R4, RZ, 0x7 ;  /* 0x0000000403037211 */ /* 0x000fe200078f38ff */
[----:B------:R-:W1:Y:S01]  /*0320*/  S2UR UR12, SR_CTAID.X ;  /* 0x00000000000c79c3 */ /* 0x000e620000002500 */
[----:B------:R-:W-:Y:S01]  /*0330*/  ELECT P0, URZ, PT ;  /* 0x00000000003f782f */ /* 0x000fe20003800000 */
[----:B------:R2:W3:Y:S01]  /*0340*/  SHFL.IDX PT, R11, R0, RZ, 0x1f ;  /* 0x00001fff000b7589 */ /* 0x0004e200000e0000 */
[----:B------:R-:W-:Y:S02]  /*0350*/  LOP3.LUT R3, R3, 0xffffff80, RZ, 0xc0, !PT ;  /* 0xffffff8003037812 */ /* 0x000fe400078ec0ff */
[----:B------:R-:W-:Y:S01]  /*0360*/  ELECT P1, URZ, PT ;  /* 0x00000000003f782f */ /* 0x000fe20003820000 */
[----:B------:R-:W-:Y:S01]  /*0370*/  NOP ;  /* 0x0000000000007918 */ /* 0x000fe20000000000 */
[----:B------:R-:W4:Y:S01]  /*0380*/  S2R R6, SR_CTAID.Y ;  /* 0x0000000000067919 */ /* 0x000f220000002600 */
[----:B0-----:R-:W-:Y:S01]  /*0390*/  ULDC UR4, c[0x0][0x150] ;  /* 0x0000540000047ab9 */ /* 0x001fe20000000800 */
[----:B------:R-:W-:Y:S01]  /*03a0*/  IMAD.IADD R5, R4, 0x1, -R3 ;  /* 0x0000000104057824 */ /* 0x000fe200078e0a03 */
[----:B------:R-:W0:Y:S01]  /*03b0*/  LDC R25, c[0x0][0x148] ;  /* 0x00005200ff197b82 */ /* 0x000e220000000800 */
[----:B--2---:R-:W-:Y:S01]  /*03c0*/  SHF.R.S32.HI R0, RZ, 0x1f, R9 ;  /* 0x0000001fff007819 */ /* 0x004fe20000011409 */
[----:B------:R-:W2:Y:S01]  /*03d0*/  SHFL.IDX PT, R15, R7, RZ, 0x1f ;  /* 0x00001fff070f7589 */ /* 0x000ea200000e0000 */
[----:B------:R-:W-:Y:S01]  /*03e0*/  UMOV UR11, 0x80 ;  /* 0x00000080000b7882 */ /* 0x000fe20000000000 */
[----:B------:R-:W-:Y:S01]  /*03f0*/  SHF.R.S32.HI R20, RZ, 0x1f, R5 ;  /* 0x0000001fff147819 */ /* 0x000fe20000011405 */
[----:B------:R-:W-:Y:S01]  /*0400*/  NOP ;  /* 0x0000000000007918 */ /* 0x000fe20000000000 */
[----:B------:R-:W-:Y:S01]  /*0410*/  LEA.HI R0, R0, R9, RZ, 0x2 ;  /* 0x0000000900007211 */ /* 0x000fe200078f10ff */
[----:B------:R-:W-:Y:S01]  /*0420*/  VIADD R35, R8, 0xffffffff ;  /* 0xffffffff08237836 */ /* 0x000fe20000000000 */
[----:B------:R-:W-:Y:S01]  /*0430*/  LEA.HI R3, R20, R5, RZ, 0x3 ;  /* 0x0000000514037211 */ /* 0x000fe200078f18ff */
[----:B------:R-:W2:Y:S01]  /*0440*/  LDC R13, c[0x0][0x140] ;  /* 0x00005000ff0d7b82 */ /* 0x000ea20000000800 */
[----:B------:R-:W-:-:S02]  /*0450*/  LOP3.LUT R0, R0, 0x3ffffffc, RZ, 0xc0, !PT ;  /* 0x3ffffffc00007812 */ /* 0x000fc400078ec0ff */
[--C-:B------:R-:W-:Y:S02]  /*0460*/  SHF.R.S32.HI R10, RZ, 0x3, R3.reuse ;  /* 0x00000003ff0a7819 */ /* 0x100fe40000011403 */
[----:B------:R-:W-:Y:S01]  /*0470*/  SHF.R.S32.HI R3, RZ, 0x1f, R3 ;  /* 0x0000001fff037819 */ /* 0x000fe20000011403 */
[----:B------:R-:W-:Y:S01]  /*0480*/  IMAD.IADD R0, R9, 0x1, -R0 ;  /* 0x0000000109007824 */ /* 0x000fe200078e0a00 */
[----:B-----5:R-:W-:Y:S02]  /*0490*/  ISETP.NE.OR P0, PT, R12, RZ, !P0 ;  /* 0x000000ff0c00720c */ /* 0x020fe40004705670 */
[----:B------:R-:W-:Y:S01]  /*04a0*/  LEA.HI R3, R3, R10, RZ, 0x2 ;  /* 0x0000000a03037211 */ /* 0x000fe200078f10ff */
[----:B------:R-:W5:Y:S01]  /*04b0*/  LDC R12, c[0x0][0x144] ;  /* 0x00005100ff0c7b82 */ /* 0x000f620000000800 */
[----:B---3--:R-:W-:Y:S02]  /*04c0*/  ISETP.NE.OR P1, PT, R11, RZ, !P1 ;  /* 0x000000ff0b00720c */ /* 0x008fe40004f25670 */
[----:B------:R-:W-:-:S02]  /*04d0*/  LOP3.LUT R11, R3, 0xfffffffc, RZ, 0xc0, !PT ;  /* 0xfffffffc030b7812 */ /* 0x000fc400078ec0ff */
[----:B------:R-:W-:Y:S02]  /*04e0*/  SHF.R.S32.HI R3, RZ, 0x1f, R2 ;  /* 0x0000001fff037819 */ /* 0x000fe40000011402 */
[----:B------:R-:W-:Y:S01]  /*04f0*/  ISETP.GE.U32.AND P5, PT, R35, 0x2, PT ;  /* 0x000000022300780c */ /* 0x000fe20003fa6070 */
[----:B------:R-:W-:Y:S01]  /*0500*/  IMAD.IADD R11, R10, 0x1, -R11 ;  /* 0x000000010a0b7824 */ /* 0x000fe200078e0a0b */
[----:B-1----:R-:W-:Y:S01]  /*0510*/  I2FP.F32.U32 R10, UR12 ;  /* 0x0000000c000a7c45 */ /* 0x002fe20008201000 */
[----:B------:R-:W-:Y:S01]  /*0520*/  VOTEU.ALL UP0, P0 ;  /* 0x00000000003f7886 */ /* 0x000fe20000000000 */
[----:B----4-:R-:W-:Y:S01]  /*0530*/  I2FP.F32.U32 R9, R6 ;  /* 0x0000000600097245 */ /* 0x010fe20000201000 */
[----:B------:R-:W-:Y:S01]  /*0540*/  IMAD R0, R0, 0x4, R11 ;  /* 0x0000000400007824 */ /* 0x000fe200078e020b */
[----:B------:R-:W-:Y:S01]  /*0550*/  LEA.HI R3, R3, R2, RZ, 0x2 ;  /* 0x0000000203037211 */ /* 0x000fe200078f10ff */
[----:B------:R-:W-:Y:S01]  /*0560*/  VOTEU.ALL UP1, P1 ;  /* 0x00000000003f7886 */ /* 0x000fe20000820000 */
[----:B------:R-:W-:Y:S01]  /*0570*/  FMUL R10, R10, UR4 ;  /* 0x000000040a0a7c20 */ /* 0x000fe20008400000 */
[----:B------:R-:W1:Y:S01]  /*0580*/  @!UP0 S2UR UR7, SR_CgaCtaId ;  /* 0x00000000000789c3 */ /* 0x000e620000008800 */
[----:B------:R-:W-:Y:S01]  /*0590*/  ULDC UR4, c[0x0][0x154] ;  /* 0x0000550000047ab9 */ /* 0x000fe20000000800 */
[----:B------:R-:W-:Y:S01]  /*05a0*/  LOP3.LUT R3, R3, 0xfffffffc, RZ, 0xc0, !PT ;  /* 0xfffffffc03037812 */ /* 0x000fe200078ec0ff */
[----:B------:R-:W-:Y:S01]  /*05b0*/  FMUL R9, R9, UR4 ;  /* 0x0000000409097c20 */ /* 0x000fe20008400000 */
[----:B------:R-:W-:Y:S01]  /*05c0*/  UMOV UR4, 0x20 ;  /* 0x0000002000047882 */ /* 0x000fe20000000000 */
[----:B------:R-:W3:Y:S01]  /*05d0*/  F2I.U32.TRUNC.NTZ R10, R10 ;  /* 0x0000000a000a7305 */ /* 0x000ee2000020f000 */
[----:B------:R-:W-:Y:S01]  /*05e0*/  @!UP0 UMOV UR6, 0x400 ;  /* 0x0000040000068882 */ /* 0x000fe20000000000 */
[----:B------:R-:W-:Y:S01]  /*05f0*/  IMAD.IADD R14, R2, 0x1, -R3 ;  /* 0x00000001020e7824 */ /* 0x000fe200078e0a03 */
[----:B------:R-:W4:Y:S01]  /*0600*/  @!UP1 S2UR UR10, SR_CgaCtaId ;  /* 0x00000000000a99c3 */ /* 0x000f220000008800 */
[----:B------:R-:W-:Y:S01]  /*0610*/  IMAD.SHL.U32 R3, R0, 0x4, RZ ;  /* 0x0000000400037824 */ /* 0x000fe200078e00ff */
[----:B------:R-:W-:-:S04]  /*0620*/  @!UP0 UIADD3 UR4, -UR4, 0x100000, URZ ;  /* 0x0010000004048890 */ /* 0x000fc8000fffe13f */
[----:B------:R-:W-:Y:S02]  /*0630*/  @!UP0 USHF.L.U32 UR5, UR4, 0xb, URZ ;  /* 0x0000000b04058899 */ /* 0x000fe4000800063f */
[----:B------:R-:W-:Y:S01]  /*0640*/  @!UP0 USHF.L.U32 UR4, UR4, 0x1, URZ ;  /* 0x0000000104048899 */ /* 0x000fe2000800063f */
[----:B--2---:R-:W-:Y:S01]  /*0650*/  ISETP.EQ.U32.AND P3, PT, R13, 0x1, PT ;  /* 0x000000010d00780c */ /* 0x004fe20003f62070 */
[----:B------:R-:W-:Y:S01]  /*0660*/  @!UP1 UMOV UR9, 0x400 ;  /* 0x0000040000099882 */ /* 0x000fe20000000000 */
[----:B------:R-:W2:Y:S01]  /*0670*/  F2I.U32.TRUNC.NTZ R9, R9 ;  /* 0x0000000900097305 */ /* 0x000ea2000020f000 */
[----:B------:R-:W-:Y:S01]  /*0680*/  LOP3.LUT R88, R0, 0xc, R3, 0x78, !PT ;  /* 0x0000000c00587812 */ /* 0x000fe200078e7803 */
[----:B------:R-:W-:Y:S01]  /*0690*/  VOTEU.ALL UP2, P1 ;  /* 0x00000000003f7886 */ /* 0x000fe20000840000 */
[----:B------:R-:W-:Y:S01]  /*06a0*/  VOTEU.ALL UP3, P1 ;  /* 0x00000000003f7886 */ /* 0x000fe20000860000 */
[----:B------:R-:W-:Y:S01]  /*06b0*/  VOTEU.ALL UP4, P1 ;  /* 0x00000000003f7886 */ /* 0x000fe20000880000 */
[----:B------:R-:W-:Y:S01]  /*06c0*/  VOTEU.ALL UP5, P1 ;  /* 0x00000000003f7886 */ /* 0x000fe200008a0000 */
[----:B------:R-:W-:Y:S01]  /*06d0*/  ISETP.NE.AND P1, PT, R14, 0x3, PT ;  /* 0x000000030e00780c */ /* 0x000fe20003f25270 */
[----:B---3--:R-:W-:Y:S01]  /*06e0*/  IMAD.MOV R21, RZ, RZ, -R10 ;  /* 0x000000ffff157224 */ /* 0x008fe200078e0a0a */
[----:B------:R-:W-:-:S02]  /*06f0*/  R2UR UR43, R15 ;  /* 0x000000000f2b72ca */ /* 0x000fc400000e0000 */
[----:B------:R-:W-:Y:S01]  /*0700*/  ISETP.EQ.OR P1, PT, R14, RZ, !P1 ;  /* 0x000000ff0e00720c */ /* 0x000fe20004f22670 */
[----:B-1----:R-:W-:Y:S01]  /*0710*/  @!UP0 ULEA UR8, UR7, UR6, 0x18 ;  /* 0x0000000607088291 */ /* 0x002fe2000f8ec03f */
[----:B-----5:R-:W-:Y:S01]  /*0720*/  IMAD R21, R12, R21, UR12 ;  /* 0x0000000c0c157e24 */ /* 0x020fe2000f8e0215 */
[----:B------:R-:W-:-:S04]  /*0730*/  @!UP1 UIADD3 UR6, -UR11, 0x100000, URZ ;  /* 0x001000000b069890 */ /* 0x000fc8000fffe13f */
[----:B------:R-:W-:Y:S02]  /*0740*/  @!UP1 USHF.L.U32 UR7, UR6, 0xb, URZ ;  /* 0x0000000b06079899 */ /* 0x000fe4000800063f */
[----:B------:R-:W-:Y:S01]  /*0750*/  @!UP1 USHF.L.U32 UR6, UR6, 0x1, URZ ;  /* 0x0000000106069899 */ /* 0x000fe2000800063f */
[C---:B------:R-:W-:Y:S01]  /*0760*/  ISETP.EQ.AND P1, PT, R8.reuse, RZ, P1 ;  /* 0x000000ff0800720c */ /* 0x040fe20000f22270 */
[----:B--2---:R-:W-:Y:S01]  /*0770*/  IMAD.MOV R24, RZ, RZ, -R9 ;  /* 0x000000ffff187224 */ /* 0x004fe200078e0a09 */
[----:B------:R-:W-:Y:S01]  /*0780*/  VOTEU.ALL UP0, P0 ;  /* 0x00000000003f7886 */ /* 0x000fe20000000000 */
[----:B------:R-:W-:Y:S01]  /*0790*/  ISETP.NE.AND P2, PT, R8, RZ, PT ;  /* 0x000000ff0800720c */ /* 0x000fe20003f45270 */
[----:B----4-:R-:W-:Y:S01]  /*07a0*/  @!UP1 ULEA UR9, UR10, UR9, 0x18 ;  /* 0x000000090a099291 */ /* 0x010fe2000f8ec03f */
[----:B0-----:R-:W-:Y:S01]  /*07b0*/  IMAD R3, R25, R24, R6 ;  /* 0x0000001819037224 */ /* 0x001fe200078e0206 */
[----:B------:R-:W-:Y:S01]  /*07c0*/  VOTEU.ALL UP1, P0 ;  /* 0x00000000003f7886 */ /* 0x000fe20000020000 */
[----:B------:R-:W-:Y:S01]  /*07d0*/  LOP3.LUT P0, RZ, R5, 0x7, RZ, 0xc0, !PT ;  /* 0x0000000705ff7812 */ /* 0x000fe2000780c0ff */
[----:B------:R-:W0:Y:S02]  /*07e0*/  FENCE.VIEW.ASYNC.S ;  /* 0x00000000000073c6 */ /* 0x000e240000000000 */
[----:B0-----:R0:W1:Y:S01]  /*07f0*/  @!UP0 SYNCS.EXCH.64 URZ, [UR8+0x80], UR4 ;  /* 0x00008004083f85b2 */ /* 0x0010620008000100 */
[----:B------:R-:W-:-:S02]  /*0800*/  SEL R23, RZ, 0x1, !P1 ;  /* 0x00000001ff177807 */ /* 0x000fc40004800000 */
[----:B------:R-:W-:Y:S02]  /*0810*/  ISETP.NE.AND P4, PT, R3, R88, PT ;  /* 0x000000580300720c */ /* 0x000fe40003f85270 */
[----:B------:R-:W-:Y:S02]  /*0820*/  ISETP.LT.U32.AND P0, PT, R88, 0x2, !P0 ;  /* 0x000000025800780c */ /* 0x000fe40004701070 */
[----:B------:R-:W-:Y:S02]  /*0830*/  ISETP.EQ.OR P4, PT, R21, RZ, !P4 ;  /* 0x000000ff1500720c */ /* 0x000fe40006782670 */
[----:B------:R-:W-:Y:S02]  /*0840*/  SEL R23, R23, 0x2, P5 ;  /* 0x0000000217177807 */ /* 0x000fe40002800000 */
[----:B------:R-:W-:-:S04]  /*0850*/  PLOP3.LUT P0, PT, P0, P4, PT, 0x80, 0x0 ;  /* 0x000000000000781c */ /* 0x000fc80000709070 */
[----:B------:R-:W-:Y:S01]  /*0860*/  P2R R103, PR, RZ, 0x1 ;  /* 0x00000001ff677803 */ /* 0x000fe20000000000 */
[----:B------:R0:W2:Y:S01]  /*0870*/  @!UP1 SYNCS.EXCH.64 URZ, [UR8+0x88], UR4 ;  /* 0x00008804083f95b2 */ /* 0x0000a20008000100 */
[----:B------:R-:W-:Y:S01]  /*0880*/  NOP ;  /* 0x0000000000007918 */ /* 0x000fe20000000000 */
[----:B------:R0:W3:Y:S01]  /*0890*/  @!UP2 SYNCS.EXCH.64 URZ, [UR9+0x60], UR6 ;  /* 0x00006006093fa5b2 */ /* 0x0000e20008000100 */
[----:B------:R0:W4:Y:S01]  /*08a0*/  @!UP3 SYNCS.EXCH.64 URZ, [UR9+0x68], UR6 ;  /* 0x00006806093fb5b2 */ /* 0x0001220008000100 */
[----:B------:R0:W0:Y:S01]  /*08b0*/  @!UP4 SYNCS.EXCH.64 URZ, [UR9+0x70], UR6 ;  /* 0x00007006093fc5b2 */ /* 0x0000220008000100 */
[----:B------:R0:W0:Y:S01]  /*08c0*/  @!UP5 SYNCS.EXCH.64 URZ, [UR9+0x78], UR6 ;  /* 0x00007806093fd5b2 */ /* 0x0000220008000100 */
[----:B------:R-:W-:Y:S01]  /*08d0*/  NOP ;  /* 0x0000000000007918 */ /* 0x000fe20000000000 */
[----:B------:R-:W-:Y:S05]  /*08e0*/  @!P3 BRA `(.L_x_3) ;  /* 0x000000000008b947 */ /* 0x000fea0003800000 */
[----:B01234-:R-:W-:Y:S01]  /*08f0*/  UCGABAR_ARV ;  /* 0x00000000000079c7 */ /* 0x01ffe20008000000 */
[----:B------:R-:W-:Y:S05]  /*0900*/  BRA `(.L_x_4) ;  /* 0x0000000000047947 */ /* 0x000fea0003800000 */
.L_x_3:
[----:B01234-:R-:W-:Y:S01]  /*0910*/  NOP ;  /* 0x0000000000007918 */ /* 0x01ffe20000000000 */
.L_x_4:
[----:B------:R-:W-:Y:S01]  /*0920*/  ULDC.64 UR4, c[0x0][0x598] ;  /* 0x0001660000047ab9 */ /* 0x000fe20000000a00 */
[----:B------:R-:W-:Y:S01]  /*0930*/  ULDC.64 UR36, c[0x0][0x208] ;  /* 0x0000820000247ab9 */ /* 0x000fe20000000a00 */
[----:B------:R-:W-:-:S04]  /*0940*/  ISETP.NE.U32.AND P0, PT, RZ, UR4, PT ;  /* 0x00000004ff007c0c */ /* 0x000fc8000bf05070 */
[----:B------:R-:W-:-:S13]  /*0950*/  ISETP.NE.AND.EX P0, PT, RZ, UR5, PT, P0 ;  /* 0x00000005ff007c0c */ /* 0x000fda000bf05300 */
[----:B------:R-:W-:Y:S05]  /*0960*/  @!P0 BRA `(.L_x_5) ;  /* 0x00000000001c8947 */ /* 0x000fea0003800000 */
[----:B------:R-:W0:Y:S02]  /*0970*/  LDC.64 R2, c[0x0][0x598] ;  /* 0x00016600ff027b82 */ /* 0x000e240000000a00 */
[----:B0-----:R-:W2:Y:S02]  /*0980*/  LDG.E.64 R2, desc[UR36][R2.64] ;  /* 0x0000002402027981 */ /* 0x001ea4000c1e1b00 */
[----:B--2---:R-:W-:-:S04]  /*0990*/  ISETP.NE.U32.AND P0, PT, R2, RZ, PT ;  /* 0x000000ff0200720c */ /* 0x004fc80003f05070 */
[----:B------:R-:W-:-:S13]  /*09a0*/  ISETP.NE.AND.EX P0, PT, R3, RZ, PT, P0 ;  /* 0x000000ff0300720c */ /* 0x000fda0003f05300 */
[----:B------:R-:W-:Y:S05]  /*09b0*/  @!P0 BRA `(.L_x_5) ;  /* 0x0000000000088947 */ /* 0x000fea0003800000 */
[----:B------:R0:W5:Y:S01]  /*09c0*/  LD.E R89, desc[UR36][R2.64] ;  /* 0x0000002402597980 */ /* 0x000162000c101900 */
[----:B------:R-:W-:Y:S05]  /*09d0*/  BRA `(.L_x_6) ;  /* 0x0000000000247947 */ /* 0x000fea0003800000 */
.L_x_5:
[----:B------:R-:W-:Y:S02]  /*09e0*/  ULDC.64 UR4, c[0x0][0x588] ;  /* 0x0001620000047ab9 */ /* 0x000fe40000000a00 */
[----:B------:R-:W-:-:S04]  /*09f0*/  ISETP.NE.U32.AND P0, PT, RZ, UR4, PT ;  /* 0x00000004ff007c0c */ /* 0x000fc8000bf05070 */
[----:B------:R-:W-:-:S13]  /*0a00*/  ISETP.NE.AND.EX P0, PT, RZ, UR5, PT, P0 ;  /* 0x00000005ff007c0c */ /* 0x000fda000bf05300 */
[----:B------:R-:W-:Y:S05]  /*0a10*/  @!P0 BRA `(.L_x_7) ;  /* 0x00000000000c8947 */ /* 0x000fea0003800000 */
[----:B------:R-:W0:Y:S02]  /*0a20*/  LDC.64 R2, c[0x0][0x588] ;  /* 0x00016200ff027b82 */ /* 0x000e240000000a00 */
[----:B0-----:R1:W5:Y:S01]  /*0a30*/  LDG.E R89, desc[UR36][R2.64] ;  /* 0x0000002402597981 */ /* 0x001362000c1e1900 */
[----:B------:R-:W-:Y:S05]  /*0a40*/  BRA `(.L_x_6) ;  /* 0x0000000000087947 */ /* 0x000fea0003800000 */
.L_x_7:
[----:B------:R-:W-:Y:S02]  /*0a50*/  ULDC UR4, c[0x0][0x580] ;  /* 0x0001600000047ab9 */ /* 0x000fe40000000800 */
[----:B------:R-:W-:-:S07]  /*0a60*/  IMAD.U32 R89, RZ, RZ, UR4 ;  /* 0x00000004ff597e24 */ /* 0x000fce000f8e00ff */
.L_x_6:
[----:B------:R-:W-:Y:S02]  /*0a70*/  ULDC.64 UR4, c[0x0][0x5a0] ;  /* 0x0001680000047ab9 */ /* 0x000fe40000000a00 */
[----:B------:R-:W-:-:S04]  /*0a80*/  ISETP.NE.U32.AND P0, PT, RZ, UR4, PT ;  /* 0x00000004ff007c0c */ /* 0x000fc8000bf05070 */
[----:B------:R-:W-:-:S13]  /*0a90*/  ISETP.NE.AND.EX P0, PT, RZ, UR5, PT, P0 ;  /* 0x00000005ff007c0c */ /* 0x000fda000bf05300 */
[----:B------:R-:W-:Y:S05]  /*0aa0*/  @!P0 BRA `(.L_x_8) ;  /* 0x00000000001c8947 */ /* 0x000fea0003800000 */
[----:B01----:R-:W0:Y:S02]  /*0ab0*/  LDC.64 R2, c[0x0][0x5a0] ;  /* 0x00016800ff027b82 */ /* 0x003e240000000a00 */
[----:B0-----:R-:W2:Y:S02]  /*0ac0*/  LDG.E.64 R2, desc[UR36][R2.64] ;  /* 0x0000002402027981 */ /* 0x001ea4000c1e1b00 */
[----:B--2---:R-:W-:-:S04]  /*0ad0*/  ISETP.NE.U32.AND P0, PT, R2, RZ, PT ;  /* 0x000000ff0200720c */ /* 0x004fc80003f05070 */
[----:B------:R-:W-:-:S13]  /*0ae0*/  ISETP.NE.AND.EX P0, PT, R3, RZ, PT, P0 ;  /* 0x000000ff0300720c */ /* 0x000fda0003f05300 */
[----:B------:R-:W-:Y:S05]  /*0af0*/  @!P0 BRA `(.L_x_8) ;  /* 0x0000000000088947 */ /* 0x000fea0003800000 */
[----:B------:R0:W5:Y:S01]  /*0b00*/  LD.E R90, desc[UR36][R2.64] ;  /* 0x00000024025a7980 */ /* 0x000162000c101900 */
[----:B------:R-:W-:Y:S05]  /*0b10*/  BRA `(.L_x_9) ;  /* 0x0000000000247947 */ /* 0x000fea0003800000 */
.L_x_8:
[----:B------:R-:W-:Y:S02]  /*0b20*/  ULDC.64 UR4, c[0x0][0x590] ;  /* 0x0001640000047ab9 */ /* 0x000fe40000000a00 */
[----:B------:R-:W-:-:S04]  /*0b30*/  ISETP.NE.U32.AND P0, PT, RZ, UR4, PT ;  /* 0x00000004ff007c0c */ /* 0x000fc8000bf05070 */
[----:B------:R-:W-:-:S13]  /*0b40*/  ISETP.NE.AND.EX P0, PT, RZ, UR5, PT, P0 ;  /* 0x00000005ff007c0c */ /* 0x000fda000bf05300 */
[----:B------:R-:W-:Y:S05]  /*0b50*/  @!P0 BRA `(.L_x_10) ;  /* 0x00000000000c8947 */ /* 0x000fea0003800000 */
[----:B------:R-:W2:Y:S02]  /*0b60*/  LDC.64 R90, c[0x0][0x590] ;  /* 0x00016400ff5a7b82 */ /* 0x000ea40000000a00 */
[----:B--2---:R2:W5:Y:S01]  /*0b70*/  LDG.E R90, desc[UR36][R90.64] ;  /* 0x000000245a5a7981 */ /* 0x004562000c1e1900 */
[----:B------:R-:W-:Y:S05]  /*0b80*/  BRA `(.L_x_9) ;  /* 0x0000000000087947 */ /* 0x000fea0003800000 */
.L_x_10:
[----:B------:R-:W-:Y:S02]  /*0b90*/  ULDC UR4, c[0x0][0x584] ;  /* 0x0001610000047ab9 */ /* 0x000fe40000000800 */
[----:B------:R-:W-:-:S07]  /*0ba0*/  IMAD.U32 R90, RZ, RZ, UR4 ;  /* 0x00000004ff5a7e24 */ /* 0x000fce000f8e00ff */
.L_x_9:
[----:B01----:R-:W0:Y:S01]  /*0bb0*/  LDC R2, c[0x0][0x65c] ;  /* 0x00019700ff027b82 */ /* 0x003e220000000800 */
[----:B------:R-:W-:Y:S01]  /*0bc0*/  ULDC UR6, c[0x0][0x28c] ;  /* 0x0000a30000067ab9 */ /* 0x000fe20000000800 */
[----:B------:R-:W-:Y:S01]  /*0bd0*/  ISETP.NE.AND P0, PT, R8, 0x2, PT ;  /* 0x000000020800780c */ /* 0x000fe20003f05270 */
[----:B------:R-:W-:Y:S01]  /*0be0*/  UIADD3 UR6, UR6, 0x7f, URZ ;  /* 0x0000007f06067890 */ /* 0x000fe2000fffe03f */
[----:B------:R-:W-:Y:S01]  /*0bf0*/  IMAD.U32 R8, RZ, RZ, UR12 ;  /* 0x0000000cff087e24 */ /* 0x000fe2000f8e00ff */
[----:B------:R-:W-:Y:S01]  /*0c00*/  UMOV UR38, URZ ;  /* 0x0000003f00267c82 */ /* 0x000fe20008000000 */
[----:B------:R-:W-:Y:S01]  /*0c10*/  UMOV UR39, URZ ;  /* 0x0000003f00277c82 */ /* 0x000fe20008000000 */
[----:B------:R-:W-:Y:S01]  /*0c20*/  USHF.R.S32.HI UR7, URZ, 0x1f, UR6 ;  /* 0x0000001f3f077899 */ /* 0x000fe20008011406 */
[----:B------:R-:W-:-:S03]  /*0c30*/  ULDC.64 UR8, c[0x0][0x650] ;  /* 0x0001940000087ab9 */ /* 0x000fc60000000a00 */
[----:B------:R-:W-:-:S04]  /*0c40*/  ULEA.HI UR7, UR7, UR6, URZ, 0x7 ;  /* 0x0000000607077291 */ /* 0x000fc8000f8f383f */
[----:B------:R-:W-:Y:S01]  /*0c50*/  USHF.R.S32.HI UR40, URZ, 0x7, UR7 ;  /* 0x000000073f287899 */ /* 0x000fe20008011407 */
[----:B0-----:R-:W-:-:S13]  /*0c60*/  ISETP.NE.AND P1, PT, R2, 0x1, PT ;  /* 0x000000010200780c */ /* 0x001fda0003f25270 */
[----:B------:R-:W0:Y:S01]  /*0c70*/  @P1 LDC R17, c[0x0][0x10] ;  /* 0x00000400ff111b82 */ /* 0x000e220000000800 */
[----:B------:R-:W-:Y:S02]  /*0c80*/  @P1 IMAD.MOV.U32 R7, RZ, RZ, RZ ;  /* 0x000000ffff071224 */ /* 0x000fe400078e00ff */
[----:B------:R-:W-:-:S05]  /*0c90*/  @P1 IMAD.MOV.U32 R9, RZ, RZ, RZ ;  /* 0x000000ffff091224 */ /* 0x000fca00078e00ff */
[----:B------:R-:W1:Y:S01]  /*0ca0*/  @!P1 LDC R3, c[0x0][0xc] ;  /* 0x00000300ff039b82 */ /* 0x000e620000000800 */
[----:B------:R-:W-:Y:S01]  /*0cb0*/  ULDC UR4, c[0x0][0xc] ;  /* 0x0000030000047ab9 */ /* 0x000fe20000000800 */
[----:B------:R-:W-:Y:S02]  /*0cc0*/  ULDC UR5, c[0x0][0x10] ;  /* 0x0000040000057ab9 */ /* 0x000fe40000000800 */
[----:B------:R-:W-:-:S04]  /*0cd0*/  UIMAD.WIDE.U32 UR4, UR4, UR5, URZ ;  /* 0x00000005040472a5 */ /* 0x000fc8000f8e003f */
[----:B------:R-:W3:Y:S01]  /*0ce0*/  LDC R0, c[0x0][0x14] ;  /* 0x00000500ff007b82 */ /* 0x000ee20000000800 */
[----:B0-----:R-:W-:-:S04]  /*0cf0*/  @P1 IMAD.WIDE.U32 R16, R17, UR12, R6 ;  /* 0x0000000c11101c25 */ /* 0x001fc8000f8e0006 */
[----:B------:R-:W-:Y:S02]  /*0d00*/  @P1 IMAD.IADD R17, R17, 0x1, R9 ;  /* 0x0000000111111824 */ /* 0x000fe400078e0209 */
[----:B------:R-:W-:Y:S02]  /*0d10*/  IMAD.MOV.U32 R9, RZ, RZ, RZ ;  /* 0x000000ffff097224 */ /* 0x000fe400078e00ff */
[----:B-1----:R-:W-:-:S04]  /*0d20*/  @!P1 IMAD.WIDE.U32 R8, R6, R3, R8 ;  /* 0x0000000306089225 */ /* 0x002fc800078e0008 */
[----:B------:R-:W-:Y:S02]  /*0d30*/  @!P1 IMAD.MOV.U32 R16, RZ, RZ, R8 ;  /* 0x000000ffff109224 */ /* 0x000fe400078e0008 */
[----:B---3--:R-:W-:-:S04]  /*0d40*/  IMAD.WIDE.U32 R10, R0, UR4, RZ ;  /* 0x00000004000a7c25 */ /* 0x008fc8000f8e00ff */
[----:B------:R-:W-:Y:S01]  /*0d50*/  IMAD R3, R0, UR5, RZ ;  /* 0x0000000500037c24 */ /* 0x000fe2000f8e02ff */
[----:B------:R0:W-:Y:S01]  /*0d60*/  STL.64 [R1], R10 ;  /* 0x0000000a01007387 */ /* 0x0001e20000100a00 */
[----:B------:R-:W-:Y:S02]  /*0d70*/  @!P1 IMAD.MOV.U32 R17, RZ, RZ, R9 ;  /* 0x000000ffff119224 */ /* 0x000fe400078e0009 */
[----:B------:R-:W-:Y:S01]  /*0d80*/  IMAD.IADD R0, R11, 0x1, R3 ;  /* 0x000000010b007824 */ /* 0x000fe200078e0203 */
[----:B------:R-:W-:Y:S06]  /*0d90*/  @P0 BRA `(.L_x_11) ;  /* 0x0000000000200947 */ /* 0x000fec0003800000 */
[----:B------:R-:W-:Y:S01]  /*0da0*/  UISETP.GE.U32.AND UP0, UPT, UR40, 0x5, UPT ;  /* 0x000000052800788c */ /* 0x000fe2000bf06070 */
[----:B------:R-:W-:Y:S01]  /*0db0*/  IADD3 R16, P0, R16, R10, RZ ;  /* 0x0000000a10107210 */ /* 0x000fe20007f1e0ff */
[----:B------:R-:W-:Y:S01]  /*0dc0*/  UIMAD.WIDE.U32 UR4, UR40, -0x33333333, URZ ;  /* 0xcccccccd280478a5 */ /* 0x000fe2000f8e003f */
[----:B------:R-:W-:-:S03]  /*0dd0*/  UMOV UR39, URZ ;  /* 0x0000003f00277c82 */ /* 0x000fc60008000000 */
[----:B------:R-:W-:Y:S01]  /*0de0*/  USHF.R.U32.HI UR4, URZ, 0x2, UR5 ;  /* 0x000000023f047899 */ /* 0x000fe20008011605 */
[----:B------:R-:W-:-:S03]  /*0df0*/  IMAD.X R17, R0, 0x1, R17, P0 ;  /* 0x0000000100117824 */ /* 0x000fc600000e0611 */
[----:B------:R-:W-:Y:S02]  /*0e00*/  UIMAD UR38, UR4, -0x5, UR40 ;  /* 0xfffffffb042678a4 */ /* 0x000fe4000f8e0228 */
[----:B------:R-:W-:-:S12]  /*0e10*/  @UP0 ULOP3.LUT UR39, UR4, 0x1, URZ, 0xc0, !UPT ;  /* 0x0000000104270892 */ /* 0x000fd8000f8ec03f */
.L_x_11:
[----:B------:R-:W-:Y:S01]  /*0e20*/  ISETP.GE.U32.AND P0, PT, R16, UR8, PT ;  /* 0x0000000810007c0c */ /* 0x000fe2000bf06070 */
[----:B------:R-:W-:Y:S01]  /*0e30*/  IMAD.MOV.U32 R22, RZ, RZ, -0x1 ;  /* 0xffffffffff167424 */ /* 0x000fe200078e00ff */
[----:B------:R-:W-:Y:S01]  /*0e40*/  PRMT R3, RZ, 0x7610, R3 ;  /* 0x00007610ff037816 */ /* 0x000fe20000000003 */
[----:B------:R-:W-:Y:S01]  /*0e50*/  IMAD.MOV.U32 R18, RZ, RZ, -0x1 ;  /* 0xffffffffff127424 */ /* 0x000fe200078e00ff */
[----:B------:R-:W-:Y:S01]  /*0e60*/  ISETP.GE.U32.AND.EX P0, PT, R17, UR9, PT, P0 ;  /* 0x0000000911007c0c */ /* 0x000fe2000bf06100 */
[----:B------:R-:W-:-:S12]  /*0e70*/  IMAD.MOV.U32 R19, RZ, RZ, -0x1 ;  /* 0xffffffffff137424 */ /* 0x000fd800078e00ff */
[----:B------:R-:W-:Y:S05]  /*0e80*/  @P0 BRA `(.L_x_12) ;  /* 0x0000000400280947 */ /* 0x000fea0003800000 */
[----:B------:R-:W1:Y:S01]  /*0e90*/  LDC.64 R18, c[0x0][0x628] ;  /* 0x00018a00ff127b82 */ /* 0x000e620000000a00 */
[----:B------:R-:W-:Y:S02]  /*0ea0*/  IMAD.MOV.U32 R8, RZ, RZ, R16 ;  /* 0x000000ffff087224 */ /* 0x000fe400078e0010 */
[----:B------:R-:W-:-:S05]  /*0eb0*/  IMAD.MOV.U32 R9, RZ, RZ, R17 ;  /* 0x000000ffff097224 */ /* 0x000fca00078e0011 */
[----:B------:R-:W3:Y:S08]  /*0ec0*/  LDC R22, c[0x0][0x630] ;  /* 0x00018c00ff167b82 */ /* 0x000ef00000000800 */
[----:B------:R-:W4:Y:S01]  /*0ed0*/  LDC.64 R26, c[0x0][0x620] ;  /* 0x00018800ff1a7b82 */ /* 0x000f220000000a00 */
[----:B-1----:R-:W-:-:S04]  /*0ee0*/  ISETP.NE.U32.AND P0, PT, R18, RZ, PT ;  /* 0x000000ff1200720c */ /* 0x002fc80003f05070 */
[----:B------:R-:W-:-:S13]  /*0ef0*/  ISETP.NE.AND.EX P0, PT, R19, RZ, PT, P0 ;  /* 0x000000ff1300720c */ /* 0x000fda0003f05300 */
[----:B---34-:R-:W-:Y:S05]  /*0f00*/  @!P0 BRA `(.L_x_13) ;  /* 0x0000000000288947 */ /* 0x018fea0003800000 */
[----:B------:R-:W1:Y:S02]  /*0f10*/  LDC R3, c[0x0][0x634] ;  /* 0x00018d00ff037b82 */ /* 0x000e640000000800 */
[----:B-1----:R-:W-:-:S05]  /*0f20*/  IADD3 R3, P0, R16, R3, RZ ;  /* 0x0000000310037210 */ /* 0x002fca0007f1e0ff */
[----:B------:R-:W-:-:S04]  /*0f30*/  IMAD.X R15, RZ, RZ, R17, P0 ;  /* 0x000000ffff0f7224 */ /* 0x000fc800000e0611 */
[----:B------:R-:W-:-:S04]  /*0f40*/  IMAD.WIDE.U32 R8, R15, R18, RZ ;  /* 0x000000120f087225 */ /* 0x000fc800078e00ff */
[----:B0-----:R-:W-:-:S04]  /*0f50*/  IMAD.WIDE.U32 R10, P0, R3, R19, R8 ;  /* 0x00000013030a7225 */ /* 0x001fc80007800008 */
[----:B------:R-:W-:-:S04]  /*0f60*/  IMAD.WIDE.U32 R8, R3, R18, RZ ;  /* 0x0000001203087225 */ /* 0x000fc800078e00ff */
[----:B------:R-:W-:Y:S01]  /*0f70*/  IMAD.X R13, RZ, RZ, RZ, P0 ;  /* 0x000000ffff0d7224 */ /* 0x000fe200000e06ff */
[----:B------:R-:W-:Y:S01]  /*0f80*/  IADD3 RZ, P0, R9, R10, RZ ;  /* 0x0000000a09ff7210 */ /* 0x000fe20007f1e0ff */
[----:B------:R-:W-:-:S04]  /*0f90*/  IMAD.MOV.U32 R12, RZ, RZ, R11 ;  /* 0x000000ffff0c7224 */ /* 0x000fc800078e000b */
[----:B------:R-:W-:-:S08]  /*0fa0*/  IMAD.WIDE.U32.X R8, R15, R19, R12, P0 ;  /* 0x000000130f087225 */ /* 0x000fd000000e040c */
.L_x_13:
[----:B------:R-:W1:Y:S01]  /*0fb0*/  LDC.64 R30, c[0x0][0x640] ;  /* 0x00019000ff1e7b82 */ /* 0x000e620000000a00 */
[-CC-:B------:R-:W-:Y:S02]  /*0fc0*/  SHF.R.U64 R32, R8, R22.reuse, R9.reuse ;  /* 0x0000001608207219 */ /* 0x180fe40000001209 */
[----:B------:R-:W-:Y:S02]  /*0fd0*/  SHF.R.U32.HI R3, RZ, R22, R9 ;  /* 0x00000016ff037219 */ /* 0x000fe40000011609 */
[----:B0-----:R-:W-:-:S03]  /*0fe0*/  IADD3 R11, P0, RZ, -R32, RZ ;  /* 0x80000020ff0b7210 */ /* 0x001fc60007f1e0ff */
[----:B------:R-:W0:Y:S02]  /*0ff0*/  LDC R12, c[0x0][0x618] ;  /* 0x00018600ff0c7b82 */ /* 0x000e240000000800 */
[----:B------:R-:W-:Y:S02]  /*1000*/  IMAD.X R3, RZ, RZ, ~R3, P0 ;  /* 0x000000ffff037224 */ /* 0x000fe400000e0e03 */
[----:B------:R-:W-:-:S04]  /*1010*/  IMAD.WIDE.U32 R8, R11, R26, R16 ;  /* 0x0000001a0b087225 */ /* 0x000fc800078e0010 */
[----:B------:R-:W3:Y:S01]  /*1020*/  LDC R22, c[0x0][0x608] ;  /* 0x00018200ff167b82 */ /* 0x000ee20000000800 */
[----:B------:R-:W-:-:S04]  /*1030*/  IMAD R10, R3, R26, RZ ;  /* 0x0000001a030a7224 */ /* 0x000fc800078e02ff */
[----:B------:R-:W-:Y:S02]  /*1040*/  IMAD R3, R11, R27, R10 ;  /* 0x0000001b0b037224 */ /* 0x000fe400078e020a */
[----:B------:R-:W-:Y:S01]  /*1050*/  IMAD.MOV.U32 R10, RZ, RZ, -0x1 ;  /* 0xffffffffff0a7424 */ /* 0x000fe200078e00ff */
[----:B------:R-:W4:Y:S01]  /*1060*/  LDC R29, c[0x0][0x658] ;  /* 0x00019600ff1d7b82 */ /* 0x000f220000000800 */
[----:B------:R-:W-:Y:S01]  /*1070*/  IMAD.IADD R3, R9, 0x1, R3 ;  /* 0x0000000109037824 */ /* 0x000fe200078e0203 */
[----:B-1----:R-:W-:-:S04]  /*1080*/  ISETP.NE.U32.AND P0, PT, R30, RZ, PT ;  /* 0x000000ff1e00720c */ /* 0x002fc80003f05070 */
[----:B------:R-:W-:Y:S02]  /*1090*/  ISETP.NE.AND.EX P0, PT, R31, RZ, PT, P0 ;  /* 0x000000ff1f00720c */ /* 0x000fe40003f05300 */
[----:B------:R-:W1:Y:S01]  /*10a0*/  LDC R26, c[0x0][0x600] ;  /* 0x00018000ff1a7b82 */ /* 0x000e620000000800 */
[-CC-:B0-----:R-:W-:Y:S02]  /*10b0*/  SHF.R.U64 R18, R8, R12.reuse, R3.reuse ;  /* 0x0000000c08127219 */ /* 0x181fe40000001203 */
[----:B------:R-:W-:-:S05]  /*10c0*/  SHF.R.U32.HI R3, RZ, R12, R3 ;  /* 0x0000000cff037219 */ /* 0x000fca0000011603 */
[----:B------:R-:W0:Y:S01]  /*10d0*/  LDC R27, c[0x0][0x648] ;  /* 0x00019200ff1b7b82 */ /* 0x000e220000000800 */
[-CC-:B---3--:R-:W-:Y:S02]  /*10e0*/  SHF.R.U64 R34, R18, R22.reuse, R3.reuse ;  /* 0x0000001612227219 */ /* 0x188fe40000001203 */
[----:B------:R-:W-:Y:S01]  /*10f0*/  SHF.R.U32.HI R8, RZ, R22, R3 ;  /* 0x00000016ff087219 */ /* 0x000fe20000011603 */
[----:B------:R-:W-:-:S04]  /*1100*/  IMAD.MOV.U32 R22, RZ, RZ, 0x1 ;  /* 0x00000001ff167424 */ /* 0x000fc800078e00ff */
[----:B------:R-:W3:Y:S01]  /*1110*/  LDC R33, c[0x0][0x638] ;  /* 0x00018e00ff217b82 */ /* 0x000ee20000000800 */
[-CC-:B----4-:R-:W-:Y:S02]  /*1120*/  SHF.R.U64 R36, R34, R29.reuse, R8.reuse ;  /* 0x0000001d22247219 */ /* 0x190fe40000001208 */
[-C--:B------:R-:W-:Y:S02]  /*1130*/  SHF.L.U32 R3, R10, R29.reuse, RZ ;  /* 0x0000001d0a037219 */ /* 0x080fe400000006ff */
[----:B------:R-:W-:Y:S01]  /*1140*/  SHF.R.U32.HI R9, RZ, R29, R8 ;  /* 0x0000001dff097219 */ /* 0x000fe20000011608 */
[----:B------:R-:W-:Y:S01]  /*1150*/  IMAD.MOV.U32 R8, RZ, RZ, R36 ;  /* 0x000000ffff087224 */ /* 0x000fe200078e0024 */
[----:B------:R-:W-:Y:S01]  /*1160*/  LOP3.LUT R15, RZ, R3, RZ, 0x33, !PT ;  /* 0x00000003ff0f7212 */ /* 0x000fe200078e33ff */
[----:B------:R-:W4:Y:S01]  /*1170*/  LDC R28, c[0x0][0x610] ;  /* 0x00018400ff1c7b82 */ /* 0x000f220000000800 */
[----:B------:R-:W-:Y:S05]  /*1180*/  @!P0 BRA `(.L_x_14) ;  /* 0x0000000000288947 */ /* 0x000fea0003800000 */
[----:B------:R-:W2:Y:S02]  /*1190*/  LDC R3, c[0x0][0x64c] ;  /* 0x00019300ff037b82 */ /* 0x000ea40000000800 */
[----:B--2---:R-:W-:-:S05]  /*11a0*/  IADD3 R3, P0, R36, R3, RZ ;  /* 0x0000000324037210 */ /* 0x004fca0007f1e0ff */
[----:B------:R-:W-:-:S04]  /*11b0*/  IMAD.X R19, RZ, RZ, R9, P0 ;  /* 0x000000ffff137224 */ /* 0x000fc800000e0609 */
[----:B------:R-:W-:-:S04]  /*11c0*/  IMAD.WIDE.U32 R8, R19, R30, RZ ;  /* 0x0000001e13087225 */ /* 0x000fc800078e00ff */
[----:B------:R-:W-:-:S04]  /*11d0*/  IMAD.WIDE.U32 R10, P0, R3, R31, R8 ;  /* 0x0000001f030a7225 */ /* 0x000fc80007800008 */
[----:B------:R-:W-:-:S04]  /*11e0*/  IMAD.WIDE.U32 R8, R3, R30, RZ ;  /* 0x0000001e03087225 */ /* 0x000fc800078e00ff */
[----:B------:R-:W-:Y:S01]  /*11f0*/  IMAD.X R13, RZ, RZ, RZ, P0 ;  /* 0x000000ffff0d7224 */ /* 0x000fe200000e06ff */
[----:B------:R-:W-:Y:S01]  /*1200*/  IADD3 RZ, P0, R9, R10, RZ ;  /* 0x0000000a09ff7210 */ /* 0x000fe20007f1e0ff */
[----:B------:R-:W-:-:S04]  /*1210*/  IMAD.MOV.U32 R12, RZ, RZ, R11 ;  /* 0x000000ffff0c7224 */ /* 0x000fc800078e000b */
[----:B------:R-:W-:-:S08]  /*1220*/  IMAD.WIDE.U32.X R8, R19, R31, R12, P0 ;  /* 0x0000001f13087225 */ /* 0x000fd000000e040c */
.L_x_14:
[----:B0-----:R-:W-:Y:S01]  /*1230*/  SHF.R.U64 R7, R8, R27, R9 ;  /* 0x0000001b08077219 */ /* 0x001fe20000001209 */
[----:B-1----:R-:W-:Y:S01]  /*1240*/  VIADD R9, R26, 0xffffffff ;  /* 0xffffffff1a097836 */ /* 0x002fe20000000000 */
[----:B------:R-:W-:Y:S01]  /*1250*/  SHF.L.U32 R3, R22, R29, RZ ;  /* 0x0000001d16037219 */ /* 0x000fe200000006ff */
[----:B------:R-:W-:Y:S01]  /*1260*/  @P1 IMAD R21, R25, R24, R6 ;  /* 0x0000001819151224 */ /* 0x000fe200078e0206 */
[----:B------:R-:W-:Y:S01]  /*1270*/  LOP3.LUT R8, R34, R15, RZ, 0xc0, !PT ;  /* 0x0000000f22087212 */ /* 0x000fe200078ec0ff */
[----:B------:R-:W-:Y:S02]  /*1280*/  IMAD.MOV R10, RZ, RZ, -R7 ;  /* 0x000000ffff0a7224 */ /* 0x000fe400078e0a07 */
[----:B------:R-:W-:Y:S02]  /*1290*/  IMAD.MOV.U32 R6, RZ, RZ, 0x1 ;  /* 0x00000001ff067424 */ /* 0x000fe400078e00ff */
[----:B------:R-:W-:Y:S01]  /*12a0*/  IMAD R8, R3, R7, R8 ;  /* 0x0000000703087224 */ /* 0x000fe200078e0208 */
[----:B------:R-:W-:Y:S01]  /*12b0*/  LOP3.LUT R7, R18, R9, RZ, 0xc0, !PT ;  /* 0x0000000912077212 */ /* 0x000fe200078ec0ff */
[----:B---3--:R-:W-:-:S02]  /*12c0*/  IMAD R3, R10, R33, R36 ;  /* 0x000000210a037224 */ /* 0x008fc400078e0224 */
[----:B----4-:R-:W-:Y:S02]  /*12d0*/  IMAD R22, R8, R28, R21 ;  /* 0x0000001c08167224 */ /* 0x010fe400078e0215 */
[----:B------:R-:W-:Y:S01]  /*12e0*/  IMAD R7, R3, R26, R7 ;  /* 0x0000001a03077224 */ /* 0x000fe200078e0207 */
[----:B------:R-:W-:Y:S01]  /*12f0*/  PRMT R3, R6, 0x7610, R3 ;  /* 0x0000761006037816 */ /* 0x000fe20000000003 */
[----:B------:R-:W-:-:S03]  /*1300*/  IMAD.MOV.U32 R19, RZ, RZ, R32 ;  /* 0x000000ffff137224 */ /* 0x000fc600078e0020 */
[----:B------:R-:W-:Y:S02]  /*1310*/  SEL R18, R7, R22, !P1 ;  /* 0x0000001607127207 */ /* 0x000fe40004800000 */
[----:B------:R-:W-:-:S07]  /*1320*/  SEL R22, R22, R7, !P1 ;  /* 0x0000000716167207 */ /* 0x000fce0004800000 */
.L_x_12:
[----:B------:R-:W-:Y:S05]  /*1330*/  @!P3 BRA `(.L_x_15) ;  /* 0x00000000000cb947 */ /* 0x000fea0003800000 */
[----:B------:R-:W-:Y:S01]  /*1340*/  UCGABAR_WAIT ;  /* 0x0000000000007dc7 */ /* 0x000fe20008000000 */
[----:B------:R-:W-:Y:S01]  /*1350*/  CCTL.IVALL ;  /* 0x00000000ff00798f */ /* 0x000fe20002000000 */
[----:B------:R-:W-:Y:S05]  /*1360*/  BRA `(.L_x_16) ;  /* 0x0000000000047947 */ /* 0x000fea0003800000 */
.L_x_15:
[----:B------:R-:W-:Y:S06]  /*1370*/  BAR.SYNC.DEFER_BLOCKING 0x0 ;  /* 0x0000000000007b1d */ /* 0x000fec0000010000 */
.L_x_16:
[----:B------:R-:W-:Y:S05]  /*1380*/  @!P2 BRA `(.L_x_17) ;  /* 0x00000058005ca947 */ /* 0x000fea0003800000 */
[----:B------:R-:W-:-:S13]  /*1390*/  ISETP.GT.U32.AND P0, PT, R35, 0x1, PT ;  /* 0x000000012300780c */ /* 0x000fda0003f04070 */
[----:B------:R-:W-:Y:S05]  /*13a0*/  @P0 EXIT ;  /* 0x000000000000094d */ /* 0x000fea0003800000 */
.L_x_18:
[----:B------:R-:W-:-:S08]  /*13b0*/  NOP ;  /* 0x0000000000007918 */ /* 0x000fd00000000000 */
[----:B------:R-:W1:Y:S02]  /*13c0*/  USETMAXREG.TRY_ALLOC.CTAPOOL UP0, 0xe8 ;  /* 0x000000e8000079c8 */ /* 0x000e640008000600 */
[----:B-1----:R-:W-:-:S13]  /*13d0*/  PLOP3.LUT P0, PT, PT, PT, UP0, 0x80, 0x0 ;  /* 0x000000000000781c */ /* 0x002fda0003f0f008 */
[----:B------:R-:W-:Y:S05]  /*13e0*/  @!P0 BRA `(.L_x_18) ;  /* 0xfffffffc00f08947 */ /* 0x000fea000383ffff */
[----:B------:R-:W-:-:S13]  /*13f0*/  LOP3.LUT P0, RZ, R3, 0xff, RZ, 0xc0, !PT ;  /* 0x000000ff03ff7812 */ /* 0x000fda000780c0ff */
[----:B------:R-:W-:Y:S05]  /*1400*/  @!P0 EXIT ;  /* 0x000000000000894d */ /* 0x000fea0003800000 */
[----:B------:R-:W3:Y:S01]  /*1410*/  LDL.64 R12, [R1] ;  /* 0x00000000010c7983 */ /* 0x000ee20000100a00 */
[----:B------:R-:W1:Y:S01]  /*1420*/  S2UR UR4, SR_CgaCtaId ;  /* 0x00000000000479c3 */ /* 0x000e620000008800 */
[CC--:B------:R-:W-:Y:S01]  /*1430*/  LEA.HI R3, R20.reuse, R5.reuse, RZ, 0x2 ;  /* 0x0000000514037211 */ /* 0x0c0fe200078f10ff */
[----:B------:R-:W-:Y:S01]  /*1440*/  UISETP.LT.AND UP0, UPT, UR40, 0x1, UPT ;  /* 0x000000012800788c */ /* 0x000fe2000bf01270 */
[----:B------:R-:W-:Y:S01]  /*1450*/  LEA.HI R20, R20, R5, RZ, 0x5 ;  /* 0x0000000514147211 */ /* 0x000fe200078f28ff */
[----:B------:R-:W-:Y:S01]  /*1460*/  UIADD3 UR5, UR43, -0x1, URZ ;  /* 0xffffffff2b057890 */ /* 0x000fe2000fffe03f */
[--C-:B------:R-:W-:Y:S01]  /*1470*/  SHF.R.S32.HI R92, RZ, 0x2, R3.reuse ;  /* 0x00000002ff5c7819 */ /* 0x100fe20000011403 */
[----:B------:R-:W-:Y:S01]  /*1480*/  USEL UR42, UR40, 0x1, UP0 ;  /* 0x00000001282a7887 */ /* 0x000fe20008000000 */
[----:B------:R-:W-:Y:S01]  /*1490*/  SHF.R.S32.HI R7, RZ, 0x1f, R3 ;  /* 0x0000001fff077819 */ /* 0x000fe20000011403 */
[----:B------:R-:W4:Y:S01]  /*14a0*/  LDC R97, c[0x0][0x658] ;  /* 0x00019600ff617b82 */ /* 0x000f220000000800 */
[----:B------:R-:W-:Y:S01]  /*14b0*/  LOP3.LUT R4, R3, 0xfffffffc, RZ, 0xc0, !PT ;  /* 0xfffffffc03047812 */ /* 0x000fe200078ec0ff */
[----:B------:R-:W-:Y:S01]  /*14c0*/  UMOV UR41, 0x400 ;  /* 0x0000040000297882 */ /* 0x000fe20000000000 */
[----:B------:R-:W-:Y:S01]  /*14d0*/  LEA.HI R7, R7, R92, RZ, 0x3 ;  /* 0x0000005c07077211 */ /* 0x000fe200078f18ff */
[----:B------:R-:W-:Y:S01]  /*14e0*/  UISETP.NE.AND UP0, UPT, UR5, URZ, UPT ;  /* 0x0000003f0500728c */ /* 0x000fe2000bf05270 */
[----:B------:R-:W-:Y:S01]  /*14f0*/  SHF.R.S32.HI R3, RZ, 0x5, R20 ;  /* 0x00000005ff037819 */ /* 0x000fe20000011414 */
[----:B------:R-:W-:Y:S01]  /*1500*/  IMAD.IADD R4, R5, 0x1, -R4 ;  /* 0x0000000105047824 */ /* 0x000fe200078e0a04 */
[----:B------:R-:W-:Y:S01]  /*1510*/  LOP3.LUT R7, R7, 0xfffffff8, RZ, 0xc0, !PT ;  /* 0xfffffff807077812 */ /* 0x000fe200078ec0ff */
[----:B------:R-:W2:Y:S01]  /*1520*/  LDC.64 R8, c[0x0][0x5c8] ;  /* 0x00017200ff087b82 */ /* 0x000ea20000000a00 */
[----:B------:R-:W-:Y:S01]  /*1530*/  IMAD.MOV.U32 R6, RZ, RZ, -0x1 ;  /* 0xffffffffff067424 */ /* 0x000fe200078e00ff */
[----:B------:R-:W-:Y:S01]  /*1540*/  ULDC UR6, c[0x0][0x284] ;  /* 0x0000a10000067ab9 */ /* 0x000fe20000000800 */
[----:B0-----:R-:W-:Y:S01]  /*1550*/  IMAD.MOV.U32 R10, RZ, RZ, 0x1 ;  /* 0x00000001ff0a7424 */ /* 0x001fe200078e00ff */
[----:B------:R-:W-:Y:S01]  /*1560*/  LOP3.LUT R104, R23, 0x1, RZ, 0xfc, !PT ;  /* 0x0000000117687812 */ /* 0x000fe200078efcff */
[----:B------:R-:W-:Y:S01]  /*1570*/  IMAD.IADD R92, R92, 0x1, -R7 ;  /* 0x000000015c5c7824 */ /* 0x000fe200078e0a07 */
[----:B------:R-:W-:Y:S01]  /*1580*/  USHF.L.U32 UR45, UR40, 0x1, URZ ;  /* 0x00000001282d7899 */ /* 0x000fe2000800063f */
[----:B------:R-:W-:Y:S01]  /*1590*/  IMAD.SHL.U32 R94, R4, 0x2, RZ ;  /* 0x00000002045e7824 */ /* 0x000fe200078e00ff */
[----:B------:R-:W0:Y:S01]  /*15a0*/  LDC R99, c[0x0][0x288] ;  /* 0x0000a200ff637b82 */ /* 0x000e220000000800 */
[----:B-1----:R-:W-:Y:S01]  /*15b0*/  ULEA UR41, UR4, UR41, 0x18 ;  /* 0x0000002904297291 */ /* 0x002fe2000f8ec03f */
[--C-:B------:R-:W-:Y:S01]  /*15c0*/  SHF.R.S32.HI R93, RZ, 0x1f, R92.reuse ;  /* 0x0000001fff5d7819 */ /* 0x100fe2000001145c */
[----:B------:R-:W-:Y:S01]  /*15d0*/  USHF.L.U32 UR4, UR5, 0x3, URZ ;  /* 0x0000000305047899 */ /* 0x000fe2000800063f */
[C---:B------:R-:W-:Y:S01]  /*15e0*/  IMAD R102, R3.reuse, -0x10, -R92 ;  /* 0xfffffff003667824 */ /* 0x040fe200078e0a5c */
[----:B------:R-:W-:Y:S01]  /*15f0*/  USEL UR5, URZ, 0x1, UP0 ;  /* 0x000000013f057887 */ /* 0x000fe20008000000 */
[----:B------:R-:W-:Y:S01]  /*1600*/  SHF.R.S32.HI R95, RZ, 0x1f, R94 ;  /* 0x0000001fff5f7819 */ /* 0x000fe2000001145e */
[----:B------:R-:W-:Y:S01]  /*1610*/  UIADD3 UR46, UR41, 0x60, URZ ;  /* 0x00000060292e7890 */ /* 0x000fe2000fffe03f */
[----:B------:R-:W1:Y:S01]  /*1620*/  LDC R100, c[0x0][0x600] ;  /* 0x00018000ff647b82 */ /* 0x000e620000000800 */
[-C--:B----4-:R-:W-:Y:S01]  /*1630*/  SHF.L.U32 R6, R6, R97.reuse, RZ ;  /* 0x0000006106067219 */ /* 0x090fe200000006ff */
[----:B------:R-:W-:Y:S01]  /*1640*/  ULOP3.LUT UR4, UR4, 0x8, URZ, 0xc0, !UPT ;  /* 0x0000000804047892 */ /* 0x000fe2000f8ec03f */
[----:B------:R-:W-:Y:S01]  /*1650*/  IMAD.WIDE R92, R3, 0x10, R92 ;  /* 0x00000010035c7825 */ /* 0x000fe200078e025c */
[----:B------:R-:W-:Y:S01]  /*1660*/  SHF.L.U32 R97, R10, R97, RZ ;  /* 0x000000610a617219 */ /* 0x000fe200000006ff */
[----:B------:R-:W-:Y:S01]  /*1670*/  UIADD3 UR42, -UR42, UR40, URZ ;  /* 0x000000282a2a7290 */ /* 0x000fe2000fffe13f */
[----:B------:R-:W-:Y:S01]  /*1680*/  LOP3.LUT R101, RZ, R6, RZ, 0x33, !PT ;  /* 0x00000006ff657212 */ /* 0x000fe200078e33ff */
[----:B------:R-:W-:Y:S01]  /*1690*/  IMAD.U32 R105, RZ, RZ, UR5 ;  /* 0x00000005ff697e24 */ /* 0x000fe2000f8e00ff */
[C---:B--2---:R-:W-:Y:S01]  /*16a0*/  SHF.L.U64.HI R96, R8.reuse, 0x3, R9 ;  /* 0x0000000308607819 */ /* 0x044fe20000010209 */
[----:B------:R-:W-:Y:S01]  /*16b0*/  IMAD.SHL.U32 R91, R8, 0x8, RZ ;  /* 0x00000008085b7824 */ /* 0x000fe200078e00ff */
[----:B------:R-:W-:Y:S01]  /*16c0*/  ULEA UR43, UR43, UR46, 0x3 ;  /* 0x0000002e2b2b7291 */ /* 0x000fe2000f8e183f */
[----:B------:R-:W-:Y:S01]  /*16d0*/  VIADD R102, R102, UR6 ;  /* 0x0000000666667c36 */ /* 0x000fe20008000000 */
[----:B------:R-:W-:-:S02]  /*16e0*/  ULOP3.LUT UR47, UR4, 0x8, URZ, 0x3c, !UPT ;  /* 0x00000008042f7892 */ /* 0x000fc4000f8e3c3f */
[----:B------:R-:W-:Y:S01]  /*16f0*/  ULOP3.LUT UR44, UR4, 0x18, URZ, 0x3c, !UPT ;  /* 0x00000018042c7892 */ /* 0x000fe2000f8e3c3f */
[----:B0-----:R-:W-:Y:S02]  /*1700*/  IMAD R99, R4, -0x2, R99 ;  /* 0xfffffffe04637824 */ /* 0x001fe400078e0263 */
[----:B-1----:R-:W-:Y:S01]  /*1710*/  VIADD R100, R100, 0xffffffff ;  /* 0xffffffff64647836 */ /* 0x002fe20000000000 */
[----:B---3--:R-:W-:-:S08]  /*1720*/  SHF.L.U64.HI R98, R12, 0x1, R0 ;  /* 0x000000010c627819 */ /* 0x008fd00000010200 */
.L_x_166:
[----:B------:R-:W-:-:S04]  /*1730*/  SHF.L.U32 R0, R105, 0x1f, RZ ;  /* 0x0000001f69007819 */ /* 0x000fc800000006ff */
[----:B------:R-:W0:Y:S02]  /*1740*/  SYNCS.PHASECHK.TRANS64.TRYWAIT P0, [UR43+-0x8], R0 ;  /* 0xfffff800ff0075a7 */ /* 0x000e24000800016b */
[----:B01-34-:R-:W-:Y:S05]  /*1750*/  @!P0 BRA `(.L_x_19) ;  /* 0x0000006400c08947 */ /* 0x01bfea0003800000 */
.L_x_189:
[----:B------:R-:W-:Y:S02]  /*1760*/  ULDC UR4, c[0x0][0x28c] ;  /* 0x0000a30000047ab9 */ /* 0x000fe40000000800 */
[----:B------:R-:W-:-:S13]  /*1770*/  ISETP.LT.AND P0, PT, RZ, UR4, PT ;  /* 0x00000004ff007c0c */ /* 0x000fda000bf01270 */
[----:B------:R-:W-:Y:S05]  /*1780*/  @P0 BRA `(.L_x_20) ;  /* 0x0000000000400947 */ /* 0x000fea0003800000 */
[----:B0-----:R-:W-:Y:S01]  /*1790*/  MOV R0, 0x0 ;  /* 0x0000000000007802 */ /* 0x001fe20000000f00 */
[----:B------:R-:W-:Y:S01]  /*17a0*/  ULDC.64 UR4, c[0x4][0x68] ;  /* 0x01001a0000047ab9 */ /* 0x000fe20000000a00 */
[----:B------:R-:W-:Y:S01]  /*17b0*/  ULDC.64 UR6, c[0x4][0x8] ;  /* 0x0100020000067ab9 */ /* 0x000fe20000000a00 */
[----:B------:R-:W-:Y:S01]  /*17c0*/  IMAD.U32 R4, RZ, RZ, UR4 ;  /* 0x00000004ff047e24 */ /* 0x000fe2000f8e00ff */
[----:B------:R0:W1:Y:S01]  /*17d0*/  LDC.64 R14, c[0x4][R0] ;  /* 0x01000000000e7b82 */ /* 0x0000620000000a00 */
[----:B------:R-:W-:Y:S01]  /*17e0*/  IMAD.U32 R5, RZ, RZ, UR5 ;  /* 0x00000005ff057e24 */ /* 0x000fe2000f8e00ff */
[----:B------:R-:W-:Y:S01]  /*17f0*/  ULDC.64 UR4, c[0x4][0x70] ;  /* 0x01001c0000047ab9 */ /* 0x000fe20000000a00 */
[----:B------:R-:W-:Y:S02]  /*1800*/  IMAD.U32 R10, RZ, RZ, UR6 ;  /* 0x00000006ff0a7e24 */ /* 0x000fe4000f8e00ff */
[----:B------:R-:W-:Y:S02]  /*1810*/  IMAD.U32 R6, RZ, RZ, UR4 ;  /* 0x00000004ff067e24 */ /* 0x000fe4000f8e00ff */
[----:B------:R-:W-:-:S02]  /*1820*/  IMAD.U32 R7, RZ, RZ, UR5 ;  /* 0x00000005ff077e24 */ /* 0x000fc4000f8e00ff */
[----:B------:R-:W-:Y:S02]  /*1830*/  IMAD.U32 R11, RZ, RZ, UR7 ;  /* 0x00000007ff0b7e24 */ /* 0x000fe4000f8e00ff */
[----:B------:R-:W-:Y:S02]  /*1840*/  IMAD.MOV.U32 R8, RZ, RZ, 0x1e1 ;  /* 0x000001e1ff087424 */ /* 0x000fe400078e00ff */
[----:B------:R-:W-:Y:S02]  /*1850*/  IMAD.MOV.U32 R12, RZ, RZ, 0x1 ;  /* 0x00000001ff0c7424 */ /* 0x000fe400078e00ff */
[----:B0-----:R-:W-:-:S07]  /*1860*/  IMAD.MOV.U32 R13, RZ, RZ, RZ ;  /* 0x000000ffff0d7224 */ /* 0x001fce00078e00ff */
[----:B------:R-:W-:-:S07]  /*1870*/  LEPC R20, `(.L_x_20) ;  /* 0x000000001014794e */ /* 0x000fce0000000000 */
[----:B-1---5:R-:W-:Y:S05]  /*1880*/  CALL.ABS.NOINC R14 ;  /* 0x000000000e007343 */ /* 0x022fea0003c00000 */
.L_x_20:
[----:B------:R-:W-:-:S13]  /*1890*/  ISETP.NE.AND P0, PT, R104, 0x3, PT ;  /* 0x000000036800780c */ /* 0x000fda0003f05270 */
[----:B------:R-:W-:Y:S05]  /*18a0*/  @!P0 BRA `(.L_x_21) ;  /* 0x0000000000048947 */ /* 0x000fea0003800000 */
[----:B------:R-:W-:Y:S01]  /*18b0*/  BPT.TRAP 0x1 ;  /* 0x000000040000795c */ /* 0x000fe20000300000 */
.L_x_21:
[----:B0-----:R-:W-:Y:S02]  /*18c0*/  IMAD.U32 R3, RZ, RZ, UR38 ;  /* 0x00000026ff037e24 */ /* 0x001fe4000f8e00ff */
[----:B------:R-:W-:-:S03]  /*18d0*/  IMAD.U32 R0, RZ, RZ, UR39 ;  /* 0x00000027ff007e24 */ /* 0x000fc6000f8e00ff */
[----:B------:R-:W-:Y:S02]  /*18e0*/  LEA R3, R3, UR41, 0x3 ;  /* 0x0000002903037c11 */ /* 0x000fe4000f8e18ff */
[----:B------:R-:W-:-:S04]  /*18f0*/  SHF.L.U32 R0, R0, 0x1f, RZ ;  /* 0x0000001f00007819 */ /* 0x000fc800000006ff */
[----:B------:R0:W1:Y:S01]  /*1900*/  SYNCS.PHASECHK.TRANS64.TRYWAIT P1, [R3+URZ], R0 ;  /* 0x00000000030075a7 */ /* 0x000062000802017f */
[----:B------:R-:W-:Y:S05]  /*1910*/  @!P0 BRA `(.L_x_22) ;  /* 0x0000000000048947 */ /* 0x000fea0003800000 */
[----:B------:R-:W-:Y:S01]  /*1920*/  BPT.TRAP 0x1 ;  /* 0x000000040000795c */ /* 0x000fe20000300000 */
.L_x_22:
[----:B------:R-:W-:-:S05]  /*1930*/  IMAD.U32 R4, RZ, RZ, UR42 ;  /* 0x0000002aff047e24 */ /* 0x000fca000f8e00ff */
[----:B------:R-:W-:Y:S01]  /*1940*/  ISETP.GE.AND P2, PT, R4, 0x1, PT ;  /* 0x000000010400780c */ /* 0x000fe20003f46270 */
[----:B-1----:R-:W-:-:S12]  /*1950*/  @P1 BRA `(.L_x_23) ;  /* 0x0000000000081947 */ /* 0x002fd80003800000 */
[----:B------:R-:W1:Y:S02]  /*1960*/  SYNCS.PHASECHK.TRANS64.TRYWAIT P1, [R3+URZ], R0 ;  /* 0x00000000030075a7 */ /* 0x000e64000802017f */
[----:B-1----:R-:W-:Y:S05]  /*1970*/  @!P1 BRA `(.L_x_24) ;  /* 0x0000006400509947 */ /* 0x002fea0003800000 */
.L_x_23:
[----:B------:R-:W-:Y:S05]  /*1980*/  WARPSYNC.ALL ;  /* 0x0000000000007948 */ /* 0x000fea0003800000 */
[----:B------:R-:W-:Y:S01]  /*1990*/  UIADD3 UR4, UR41, 0x180, URZ ;  /* 0x0000018029047890 */ /* 0x000fe2000fffe03f */
[----:B------:R-:W-:Y:S01]  /*19a0*/  WARPGROUP.ARRIVE ;  /* 0x00000000000079c5 */ /* 0x000fe20000000000 */
[----:B------:R-:W-:Y:S02]  /*19b0*/  UIADD3 UR5, UR41, 0x14180, URZ ;  /* 0x0001418029057890 */ /* 0x000fe4000fffe03f */
[----:B------:R-:W-:Y:S02]  /*19c0*/  USHF.R.U32.HI UR4, URZ, 0x4, UR4 ;  /* 0x000000043f047899 */ /* 0x000fe40008011604 */
[----:B------:R-:W-:-:S02]  /*19d0*/  USHF.R.U32.HI UR5, URZ, 0x4, UR5 ;  /* 0x000000043f057899 */ /* 0x000fc40008011605 */
[----:B------:R-:W-:Y:S02]  /*19e0*/  ULOP3.LUT UR4, UR4, 0x3fff, URZ, 0xc0, !UPT ;  /* 0x00003fff04047892 */ /* 0x000fe4000f8ec03f */
[----:B------:R-:W-:Y:S02]  /*19f0*/  ULOP3.LUT UR5, UR5, 0x3fff, URZ, 0xc0, !UPT ;  /* 0x00003fff05057892 */ /* 0x000fe4000f8ec03f */
[----:B------:R-:W-:Y:S02]  /*1a00*/  ULOP3.LUT UR4, UR4, 0x10000, URZ, 0xfc, !UPT ;  /* 0x0001000004047892 */ /* 0x000fe4000f8efc3f */
[----:B------:R-:W-:Y:S02]  /*1a10*/  ULOP3.LUT UR5, UR5, 0x10000, URZ, 0xfc, !UPT ;  /* 0x0001000005057892 */ /* 0x000fe4000f8efc3f */
[----:B------:R-:W-:Y:S02]  /*1a20*/  ULEA UR6, UR38, UR4, 0xa ;  /* 0x0000000426067291 */ /* 0x000fe4000f8e503f */
[----:B------:R-:W-:Y:S01]  /*1a30*/  ULEA UR7, UR38, UR5, 0xb ;  /* 0x0000000526077291 */ /* 0x000fe2000f8e583f */
[----:B------:R-:W-:Y:S01]  /*1a40*/  UMOV UR9, 0x40000040 ;  /* 0x4000004000097882 */ /* 0x000fe20000000000 */
[----:B------:R-:W-:-:S03]  /*1a50*/  UMOV UR11, 0x40000040 ;  /* 0x40000040000b7882 */ /* 0x000fc60000000000 */
[----:B------:R-:W-:Y:S02]  /*1a60*/  UMOV UR8, UR6 ;  /* 0x0000000600087c82 */ /* 0x000fe40008000000 */
[----:B------:R-:W-:Y:S02]  /*1a70*/  UMOV UR10, UR7 ;  /* 0x00000007000a7c82 */ /* 0x000fe40008000000 */
[----:B------:R-:W-:Y:S01]  /*1a80*/  HGMMA.64x128x16.F32.BF16 R24, gdesc[UR8], RZ, !UPT, gsb0 ;  /* 0x01e00000081879f0 */ /* 0x000fe2000c0018ff */
[----:B------:R-:W-:Y:S02]  /*1a90*/  UIADD3 UR8, UR6, 0x2, URZ ;  /* 0x0000000206087890 */ /* 0x000fe4000fffe03f */
[----:B------:R-:W-:Y:S01]  /*1aa0*/  UIADD3 UR10, UR7, 0x2, URZ ;  /* 0x00000002070a7890 */ /* 0x000fe2000fffe03f */
[----:B------:R-:W-:Y:S01]  /*1ab0*/  UMOV UR9, 0x40000040 ;  /* 0x4000004000097882 */ /* 0x000fe20000000000 */
[----:B------:R-:W-:Y:S01]  /*1ac0*/  UMOV UR11, 0x40000040 ;  /* 0x40000040000b7882 */ /* 0x000fe20000000000 */
[----:B------:R-:W-:-:S02]  /*1ad0*/  WARPGROUP.DEPBAR.LE gsb0, 0x0 ;  /* 0x00008000000079c5 */ /* 0x000fc40000010000 */
[----:B------:R-:W-:-:S06]  /*1ae0*/  WARPGROUP.ARRIVE ;  /* 0x00000000000079c5 */ /* 0x000fcc0000000000 */
[----:B------:R-:W-:Y:S01]  /*1af0*/  HGMMA.64x128x16.F32.BF16 R24, gdesc[UR8], R24, gsb0 ;  /* 0x01e00000081879f0 */ /* 0x000fe20008001818 */
[----:B------:R-:W-:Y:S02]  /*1b00*/  UIADD3 UR8, UR6, 0x4, URZ ;  /* 0x0000000406087890 */ /* 0x000fe4000fffe03f */
[----:B------:R-:W-:Y:S01]  /*1b10*/  UIADD3 UR10, UR7, 0x4, URZ ;  /* 0x00000004070a7890 */ /* 0x000fe2000fffe03f */
[----:B------:R-:W-:Y:S01]  /*1b20*/  UMOV UR9, 0x40000040 ;  /* 0x4000004000097882 */ /* 0x000fe20000000000 */
[----:B------:R-:W-:Y:S01]  /*1b30*/  UMOV UR11, 0x40000040 ;  /* 0x40000040000b7882 */ /* 0x000fe20000000000 */
[----:B------:R-:W-:Y:S02]  /*1b40*/  WARPGROUP.DEPBAR.LE gsb0, 0x0 ;  /* 0x00008000000079c5 */ /* 0x000fe40000010000 */
        /* <DEDUP_REMOVED lines=36> */
[----:B------:R-:W-:Y:S03]  /*1d90*/  HGMMA.64x128x16.F32.BF16 R24, gdesc[UR8], R24, gsb0 ;  /* 0x01e00000081879f0 */ /* 0x000fe60008001818 */
[----:B------:R-:W-:Y:S02]  /*1da0*/  WARPGROUP.DEPBAR.LE gsb0, 0x0 ;  /* 0x00008000000079c5 */ /* 0x000fe40000010000 */
[----:B------:R-:W-:Y:S05]  /*1db0*/  @!P2 BRA `(.L_x_25) ;  /* 0x000000040084a947 */ /* 0x000fea0003800000 */
[----:B------:R-:W-:Y:S01]  /*1dc0*/  UIADD3 UR6, UR38, 0x1, URZ ;  /* 0x0000000126067890 */ /* 0x000fe2000fffe03f */
[----:B01----:R-:W-:Y:S02]  /*1dd0*/  IMAD.U32 R0, RZ, RZ, UR42 ;  /* 0x0000002aff007e24 */ /* 0x003fe4000f8e00ff */
[----:B------:R-:W-:Y:S01]  /*1de0*/  IMAD.U32 R3, RZ, RZ, UR38 ;  /* 0x00000026ff037e24 */ /* 0x000fe2000f8e00ff */
[----:B------:R-:W-:-:S04]  /*1df0*/  UISETP.NE.AND UP0, UPT, UR6, 0x5, UPT ;  /* 0x000000050600788c */ /* 0x000fc8000bf05270 */
[----:B------:R-:W-:Y:S02]  /*1e00*/  USEL UR7, URZ, 0x1, UP0 ;  /* 0x000000013f077887 */ /* 0x000fe40008000000 */
[----:B------:R-:W-:Y:S02]  /*1e10*/  USEL UR6, UR6, URZ, UP0 ;  /* 0x0000003f06067287 */ /* 0x000fe40008000000 */
[----:B------:R-:W-:-:S06]  /*1e20*/  ULOP3.LUT UR7, UR39, UR7, URZ, 0x3c, !UPT ;  /* 0x0000000727077292 */ /* 0x000fcc000f8e3c3f */
[----:B------:R-:W-:-:S07]  /*1e30*/  IMAD.U32 R6, RZ, RZ, UR7 ;  /* 0x00000007ff067e24 */ /* 0x000fce000f8e00ff */
.L_x_32:
[----:B------:R-:W-:Y:S05]  /*1e40*/  @!P0 BRA `(.L_x_26) ;  /* 0x0000000000048947 */ /* 0x000fea0003800000 */
[----:B------:R-:W-:Y:S01]  /*1e50*/  BPT.TRAP 0x1 ;  /* 0x000000040000795c */ /* 0x000fe20000300000 */
.L_x_26:
[----:B------:R-:W-:Y:S01]  /*1e60*/  ULEA UR7, UR6, UR41, 0x3 ;  /* 0x0000002906077291 */ /* 0x000fe2000f8e183f */
[----:B------:R-:W-:-:S08]  /*1e70*/  SHF.L.U32 R4, R6, 0x1f, RZ ;  /* 0x0000001f06047819 */ /* 0x000fd000000006ff */
[----:B------:R0:W1:Y:S01]  /*1e80*/  SYNCS.PHASECHK.TRANS64.TRYWAIT P1, [UR7], R4 ;  /* 0x00000004ff0075a7 */ /* 0x0000620008020147 */
[----:B------:R-:W-:Y:S05]  /*1e90*/  @!P0 BRA `(.L_x_27) ;  /* 0x0000000000048947 */ /* 0x000fea0003800000 */
[----:B------:R-:W-:Y:S01]  /*1ea0*/  BPT.TRAP 0x1 ;  /* 0x000000040000795c */ /* 0x000fe20000300000 */
.L_x_27:
[----:B-1----:R-:W-:Y:S05]  /*1eb0*/  @P1 BRA `(.L_x_28) ;  /* 0x0000000000081947 */ /* 0x002fea0003800000 */
[----:B------:R-:W1:Y:S02]  /*1ec0*/  SYNCS.PHASECHK.TRANS64.TRYWAIT P1, [UR7], R4 ;  /* 0x00000004ff0075a7 */ /* 0x000e640008020147 */
[----:B-1----:R-:W-:Y:S05]  /*1ed0*/  @!P1 BRA `(.L_x_29) ;  /* 0x00000060000c9947 */ /* 0x002fea0003800000 */
.L_x_28:
[----:B------:R-:W-:Y:S01]  /*1ee0*/  ULEA UR7, UR6, UR4, 0xa ;  /* 0x0000000406077291 */ /* 0x000fe2000f8e503f */
[----:B------:R-:W-:Y:S01]  /*1ef0*/  WARPGROUP.ARRIVE ;  /* 0x00000000000079c5 */ /* 0x000fe20000000000 */
[----:B------:R-:W-:Y:S01]  /*1f00*/  ULEA UR12, UR6, UR5, 0xb ;  /* 0x00000005060c7291 */ /* 0x000fe2000f8e583f */
[----:B------:R-:W-:Y:S01]  /*1f10*/  UMOV UR9, 0x40000040 ;  /* 0x4000004000097882 */ /* 0x000fe20000000000 */
[----:B------:R-:W-:-:S03]  /*1f20*/  UMOV UR11, 0x40000040 ;  /* 0x40000040000b7882 */ /* 0x000fc60000000000 */
[----:B------:R-:W-:Y:S02]  /*1f30*/  UMOV UR8, UR7 ;  /* 0x0000000700087c82 */ /* 0x000fe40008000000 */
[----:B------:R-:W-:Y:S02]  /*1f40*/  UMOV UR10, UR12 ;  /* 0x0000000c000a7c82 */ /* 0x000fe40008000000 */
[----:B------:R-:W-:Y:S01]  /*1f50*/  HGMMA.64x128x16.F32.BF16 R24, gdesc[UR8], R24, gsb0 ;  /* 0x01e00000081879f0 */ /* 0x000fe20008001818 */
        /* <DEDUP_REMOVED lines=51> */
[----:B------:R-:W-:Y:S01]  /*2290*/  BPT.TRAP 0x1 ;  /* 0x000000040000795c */ /* 0x000fe20000300000 */
.L_x_30:
[----:B------:R-:W-:-:S13]  /*22a0*/  ISETP.NE.AND P1, PT, R103, RZ, PT ;  /* 0x000000ff6700720c */ /* 0x000fda0003f25270 */
[----:B01----:R-:W-:-:S05]  /*22b0*/  @P1 LEA R4, R3, UR41, 0x3 ;  /* 0x0000002903041c11 */ /* 0x003fca000f8e18ff */
[----:B------:R-:W-:-:S05]  /*22c0*/  @P1 VIADD R5, R4, 0x28 ;  /* 0x0000002804051836 */ /* 0x000fca0000000000 */
[----:B------:R-:W-:-:S04]  /*22d0*/  @P1 PRMT R5, R88, 0x654, R5 ;  /* 0x0000065458051816 */ /* 0x000fc80000000005 */
[----:B------:R0:W-:Y:S01]  /*22e0*/  @P1 SYNCS.ARRIVE.TRANS64.RED.A1T0 RZ, [R5+URZ], RZ ;  /* 0x000000ff05ff19a7 */ /* 0x0001e2000810043f */
[----:B------:R-:W-:-:S13]  /*22f0*/  ISETP.GT.U32.AND P1, PT, R23, 0x1, PT ;  /* 0x000000011700780c */ /* 0x000fda0003f24070 */
[----:B0-----:R-:W-:Y:S05]  /*2300*/  @P1 BRA `(.L_x_31) ;  /* 0x0000000000041947 */ /* 0x001fea0003800000 */
[----:B------:R-:W-:Y:S01]  /*2310*/  BPT.TRAP 0x1 ;  /* 0x000000040000795c */ /* 0x000fe20000300000 */
.L_x_31:
[----:B------:R-:W-:Y:S01]  /*2320*/  UIADD3 UR6, UR6, 0x1, URZ ;  /* 0x0000000106067890 */ /* 0x000fe2000fffe03f */
[C---:B------:R-:W-:Y:S01]  /*2330*/  ISETP.GT.AND P2, PT, R0.reuse, 0x1, PT ;  /* 0x000000010000780c */ /* 0x040fe20003f44270 */
[----:B------:R-:W-:Y:S02]  /*2340*/  VIADD R3, R3, 0x1 ;  /* 0x0000000103037836 */ /* 0x000fe40000000000 */
[----:B------:R-:W-:Y:S01]  /*2350*/  UISETP.NE.AND UP0, UPT, UR6, 0x5, UPT ;  /* 0x000000050600788c */ /* 0x000fe2000bf05270 */
[----:B------:R-:W-:Y:S02]  /*2360*/  VIADD R0, R0, 0xffffffff ;  /* 0xffffffff00007836 */ /* 0x000fe40000000000 */
[C---:B------:R-:W-:Y:S01]  /*2370*/  ISETP.NE.AND P1, PT, R3.reuse, 0x5, PT ;  /* 0x000000050300780c */ /* 0x040fe20003f25270 */
[----:B------:R-:W-:Y:S02]  /*2380*/  USEL UR7, URZ, 0x1, UP0 ;  /* 0x000000013f077887 */ /* 0x000fe40008000000 */
[----:B------:R-:W-:Y:S01]  /*2390*/  USEL UR6, UR6, URZ, UP0 ;  /* 0x0000003f06067287 */ /* 0x000fe20008000000 */
[----:B------:R-:W-:-:S03]  /*23a0*/  SEL R3, R3, RZ, P1 ;  /* 0x000000ff03037207 */ /* 0x000fc60000800000 */
[----:B------:R-:W-:Y:S01]  /*23b0*/  LOP3.LUT R6, R6, UR7, RZ, 0x3c, !PT ;  /* 0x0000000706067c12 */ /* 0x000fe2000f8e3cff */
[----:B------:R-:W-:Y:S07]  /*23c0*/  @P2 BRA `(.L_x_32) ;  /* 0xfffffff8009c2947 */ /* 0x000fee000383ffff */
.L_x_25:
[----:B01----:R-:W0:Y:S01]  /*23d0*/  LDC R0, c[0x0][0x28c] ;  /* 0x0000a300ff007b82 */ /* 0x003e220000000800 */
[----:B------:R-:W-:-:S04]  /*23e0*/  IMAD.U32 R3, RZ, RZ, UR47 ;  /* 0x0000002fff037e24 */ /* 0x000fc8000f8e00ff */
[----:B------:R1:W-:Y:S01]  /*23f0*/  SYNCS.ARRIVE.TRANS64.A1T0 RZ, [R3+UR46], RZ ;  /* 0x000000ff03ff79a7 */ /* 0x0003e2000810002e */
[----:B0-----:R-:W-:-:S13]  /*2400*/  ISETP.GE.AND P1, PT, R0, 0x1, PT ;  /* 0x000000010000780c */ /* 0x001fda0003f26270 */
[----:B-1----:R-:W-:Y:S05]  /*2410*/  @!P1 BRA `(.L_x_33) ;  /* 0x0000000000449947 */ /* 0x002fea0003800000 */
[----:B------:R-:W-:Y:S05]  /*2420*/  @!P0 BRA `(.L_x_34) ;  /* 0x0000000000048947 */ /* 0x000fea0003800000 */
[----:B------:R-:W-:Y:S01]  /*2430*/  BPT.TRAP 0x1 ;  /* 0x000000040000795c */ /* 0x000fe20000300000 */
.L_x_34:
[----:B------:R-:W-:-:S13]  /*2440*/  ISETP.NE.AND P0, PT, R103, RZ, PT ;  /* 0x000000ff6700720c */ /* 0x000fda0003f05270 */
[----:B------:R-:W-:-:S05]  /*2450*/  VOTEU.ANY UP0, P0 ;  /* 0x00000000003f7886 */ /* 0x000fca0000000100 */
[----:B------:R-:W-:-:S06]  /*2460*/  @UP0 UIADD3 UR4, UR38, UR42, URZ ;  /* 0x0000002a26040290 */ /* 0x000fcc000fffe03f */
[----:B------:R-:W-:Y:S02]  /*2470*/  IMAD.U32 R4, RZ, RZ, UR4 ;  /* 0x00000004ff047e24 */ /* 0x000fe4000f8e00ff */
[----:B------:R-:W-:Y:S02]  /*2480*/  IMAD.U32 R3, RZ, RZ, UR4 ;  /* 0x00000004ff037e24 */ /* 0x000fe4000f8e00ff */
[----:B------:R-:W-:-:S05]  /*2490*/  @P0 IMAD.WIDE.U32 R4, R4, -0x33333333, RZ ;  /* 0xcccccccd04040825 */ /* 0x000fca00078e00ff */
[----:B------:R-:W-:-:S05]  /*24a0*/  @P0 SHF.R.U32.HI R0, RZ, 0x2, R5 ;  /* 0x00000002ff000819 */ /* 0x000fca0000011605 */
[----:B------:R-:W-:-:S05]  /*24b0*/  @P0 IMAD R0, R0, -0x5, R3 ;  /* 0xfffffffb00000824 */ /* 0x000fca00078e0203 */
[----:B------:R-:W-:-:S05]  /*24c0*/  @P0 LEA R0, R0, UR41, 0x3 ;  /* 0x0000002900000c11 */ /* 0x000fca000f8e18ff */
[----:B------:R-:W-:-:S05]  /*24d0*/  @P0 VIADD R3, R0, 0x28 ;  /* 0x0000002800030836 */ /* 0x000fca0000000000 */
[----:B------:R-:W-:-:S04]  /*24e0*/  @P0 PRMT R3, R88, 0x654, R3 ;  /* 0x0000065458030816 */ /* 0x000fc80000000003 */
[----:B------:R0:W-:Y:S01]  /*24f0*/  @P0 SYNCS.ARRIVE.TRANS64.RED.A1T0 RZ, [R3+URZ], RZ ;  /* 0x000000ff03ff09a7 */ /* 0x0001e2000810043f */
[----:B------:R-:W-:-:S13]  /*2500*/  ISETP.GT.U32.AND P0, PT, R23, 0x1, PT ;  /* 0x000000011700780c */ /* 0x000fda0003f04070 */
[----:B0-----:R-:W-:Y:S05]  /*2510*/  @P0 BRA `(.L_x_33) ;  /* 0x0000000000040947 */ /* 0x001fea0003800000 */
[----:B------:R-:W-:Y:S01]  /*2520*/  BPT.TRAP 0x1 ;  /* 0x000000040000795c */ /* 0x000fe20000300000 */
.L_x_33:
[----:B------:R-:W-:Y:S01]  /*2530*/  SHF.L.U32 R0, R105, 0x1f, RZ ;  /* 0x0000001f69007819 */ /* 0x000fe200000006ff */
[----:B------:R-:W-:Y:S01]  /*2540*/  UIADD3 UR38, UR38, UR45, URZ ;  /* 0x0000002d26267290 */ /* 0x000fe2000fffe03f */
[----:B------:R-:W-:Y:S01]  /*2550*/  SHF.R.S32.HI R11, RZ, 0x1f, R19 ;  /* 0x0000001fff0b7819 */ /* 0x000fe20000011413 */
[----:B------:R-:W-:Y:S01]  /*2560*/  UISETP.GE.U32.AND UP1, UPT, UR45, 0x5, UPT ;  /* 0x000000052d00788c */ /* 0x000fe2000bf26070 */
[----:B------:R-:W0:Y:S01]  /*2570*/  SYNCS.PHASECHK.TRANS64.TRYWAIT P0, [UR43+0x8], R0 ;  /* 0x00000800ff0075a7 */ /* 0x000e22000800016b */
[----:B------:R-:W-:-:S04]  /*2580*/  UISETP.GT.U32.AND UP0, UPT, UR38, 0x4, UPT ;  /* 0x000000042600788c */ /* 0x000fc8000bf04070 */
[----:B------:R-:W-:-:S04]  /*2590*/  UISETP.LT.U32.AND UP0, UPT, UR45, 0x5, UP0 ;  /* 0x000000052d00788c */ /* 0x000fc80008701070 */
[----:B------:R-:W-:Y:S02]  /*25a0*/  USEL UR6, URZ, 0x1, !UP0 ;  /* 0x000000013f067887 */ /* 0x000fe4000c000000 */
[----:B------:R-:W-:Y:S02]  /*25b0*/  @UP1 UIMAD.WIDE.U32 UR4, UR38, -0x33333333, URZ ;  /* 0xcccccccd260418a5 */ /* 0x000fe4000f8e003f */
[----:B------:R-:W-:Y:S02]  /*25c0*/  ULOP3.LUT UR39, UR39, UR6, URZ, 0x3c, !UPT ;  /* 0x0000000627277292 */ /* 0x000fe4000f8e3c3f */
[----:B------:R-:W-:-:S04]  /*25d0*/  @UP1 USHF.R.U32.HI UR4, URZ, 0x2, UR5 ;  /* 0x000000023f041899 */ /* 0x000fc80008011605 */
[----:B------:R-:W-:Y:S01]  /*25e0*/  @UP1 ULOP3.LUT UR39, UR39, 0x1, UR4, 0x78, !UPT ;  /* 0x0000000127271892 */ /* 0x000fe2000f8e7804 */
[----:B0-----:R-:W-:Y:S11]  /*25f0*/  @!P0 BRA `(.L_x_35) ;  /* 0x00000058005c8947 */ /* 0x001ff60003800000 */
.L_x_190:
[----:B------:R-:W-:Y:S01]  /*2600*/  IMAD.SHL.U32 R7, R22, 0x40, RZ ;  /* 0x0000004016077824 */ /* 0x000fe200078e00ff */
[----:B------:R-:W-:Y:S01]  /*2610*/  ULDC UR6, c[0x0][0x284] ;  /* 0x0000a10000067ab9 */ /* 0x000fe20000000800 */
[----:B------:R-:W-:Y:S01]  /*2620*/  IMAD.SHL.U32 R12, R18, 0x80, RZ ;  /* 0x00000080120c7824 */ /* 0x000fe200078e00ff */
[----:B------:R-:W-:Y:S01]  /*2630*/  ULDC.64 UR4, c[0x0][0x5d0] ;  /* 0x0001740000047ab9 */ /* 0x000fe20000000a00 */
[----:B------:R-:W-:Y:S01]  /*2640*/  IMAD.WIDE R20, R22, 0x40, R92 ;  /* 0x0000004016147825 */ /* 0x000fe200078e025c */
[----:B------:R-:W-:Y:S01]  /*2650*/  ISETP.GE.AND P0, PT, R7, UR6, PT ;  /* 0x0000000607007c0c */ /* 0x000fe2000bf06270 */
[----:B------:R-:W-:Y:S01]  /*2660*/  ULDC UR6, c[0x0][0x288] ;  /* 0x0000a20000067ab9 */ /* 0x000fe20000000800 */
[----:B------:R-:W-:Y:S01]  /*2670*/  SHF.R.S32.HI R13, RZ, 0x1f, R12 ;  /* 0x0000001fff0d7819 */ /* 0x000fe2000001140c */
[----:B0-----:R-:W-:Y:S01]  /*2680*/  IMAD R0, R11, UR4, RZ ;  /* 0x000000040b007c24 */ /* 0x001fe2000f8e02ff */
[----:B------:R-:W-:Y:S01]  /*2690*/  ISETP.GE.OR P0, PT, R12, UR6, P0 ;  /* 0x000000060c007c0c */ /* 0x000fe20008706670 */
[----:B------:R-:W-:-:S04]  /*26a0*/  IMAD.WIDE.U32 R4, R19, UR4, R94 ;  /* 0x0000000413047c25 */ /* 0x000fc8000f8e005e */
[----:B------:R-:W-:Y:S01]  /*26b0*/  IMAD R3, R19, UR5, R0 ;  /* 0x0000000513037c24 */ /* 0x000fe2000f8e0200 */
[----:B------:R-:W-:Y:S01]  /*26c0*/  IADD3 R4, P1, R12, R4, RZ ;  /* 0x000000040c047210 */ /* 0x000fe20007f3e0ff */
[----:B------:R-:W-:Y:S02]  /*26d0*/  ULDC.64 UR4, c[0x0][0x5c8] ;  /* 0x0001720000047ab9 */ /* 0x000fe40000000a00 */
[----:B------:R-:W-:Y:S01]  /*26e0*/  IMAD R9, R21, UR4, RZ ;  /* 0x0000000415097c24 */ /* 0x000fe2000f8e02ff */
[----:B------:R-:W-:-:S03]  /*26f0*/  IADD3.X R5, R13, R5, R3, P1, !PT ;  /* 0x000000050d057210 */ /* 0x000fc60000ffe403 */
[C---:B------:R-:W-:Y:S02]  /*2700*/  IMAD R9, R20.reuse, UR5, R9 ;  /* 0x0000000514097c24 */ /* 0x040fe4000f8e0209 */
[----:B------:R-:W-:Y:S01]  /*2710*/  IMAD.WIDE.U32 R106, R20, UR4, R4 ;  /* 0x00000004146a7c25 */ /* 0x000fe2000f8e0004 */
[----:B------:R-:W-:Y:S06]  /*2720*/  @P0 BRA `(.L_x_36) ;  /* 0x0000003c00d80947 */ /* 0x000fec0003800000 */
[----:B-----5:R-:W-:Y:S01]  /*2730*/  FSETP.NEU.AND P1, PT, R90, RZ, PT ;  /* 0x000000ff5a00720b */ /* 0x020fe20003f2d000 */
[----:B------:R-:W-:Y:S01]  /*2740*/  IMAD.IADD R3, R99, 0x1, -R12 ;  /* 0x0000000163037824 */ /* 0x000fe200078e0a0c */
[----:B------:R-:W-:Y:S01]  /*2750*/  BSSY B0, `(.L_x_36) ;  /* 0x00003f3000007945 */ /* 0x000fe20003800000 */
[----:B------:R-:W-:Y:S02]  /*2760*/  IMAD.IADD R0, R102, 0x1, -R7 ;  /* 0x0000000166007824 */ /* 0x000fe400078e0a07 */
[----:B------:R-:W-:Y:S01]  /*2770*/  IMAD.IADD R115, R107, 0x1, R9 ;  /* 0x000000016b737824 */ /* 0x000fe200078e0209 */
[----:B------:R-:W-:-:S04]  /*2780*/  ISETP.GT.AND P0, PT, R3, RZ, PT ;  /* 0x000000ff0300720c */ /* 0x000fc80003f04270 */
[----:B------:R-:W-:-:S03]  /*2790*/  ISETP.GT.AND P3, PT, R0, RZ, P0 ;  /* 0x000000ff0000720c */ /* 0x000fc60000764270 */
[----:B------:R-:W-:Y:S10]  /*27a0*/  @!P1 BRA `(.L_x_37) ;  /* 0x0000002c001c9947 */ /* 0x000ff40003800000 */
[----:B------:R-:W0:Y:S01]  /*27b0*/  LDC.64 R108, c[0x0][0x5b8] ;  /* 0x00016e00ff6c7b82 */ /* 0x000e220000000a00 */
[----:B------:R-:W-:-:S07]  /*27c0*/  ULDC.64 UR4, c[0x0][0x5c0] ;  /* 0x0001700000047ab9 */ /* 0x000fce0000000a00 */
[----:B------:R-:W1:Y:S08]  /*27d0*/  LDC.64 R110, c[0x0][0x5b0] ;  /* 0x00016c00ff6e7b82 */ /* 0x000e700000000a00 */
[----:B------:R-:W2:Y:S01]  /*27e0*/  LDC.64 R112, c[0x0][0x5a8] ;  /* 0x00016a00ff707b82 */ /* 0x000ea20000000a00 */
[-C--:B0-----:R-:W-:Y:S02]  /*27f0*/  IMAD R6, R11, R108.reuse, RZ ;  /* 0x0000006c0b067224 */ /* 0x081fe400078e02ff */
[----:B------:R-:W-:-:S04]  /*2800*/  IMAD.WIDE.U32 R4, R19, R108, R94 ;  /* 0x0000006c13047225 */ /* 0x000fc800078e005e */
[----:B------:R-:W-:Y:S01]  /*2810*/  IMAD R107, R19, R109, R6 ;  /* 0x0000006d136b7224 */ /* 0x000fe200078e0206 */
[----:B------:R-:W-:Y:S01]  /*2820*/  IADD3 R6, P1, R12, R4, RZ ;  /* 0x000000040c067210 */ /* 0x000fe20007f3e0ff */
[----:B-1----:R-:W-:-:S03]  /*2830*/  IMAD R4, R21, R110, RZ ;  /* 0x0000006e15047224 */ /* 0x002fc600078e02ff */
[----:B------:R-:W-:Y:S01]  /*2840*/  IADD3.X R7, R13, R5, R107, P1, !PT ;  /* 0x000000050d077210 */ /* 0x000fe20000ffe46b */
[C---:B------:R-:W-:Y:S02]  /*2850*/  IMAD R109, R20.reuse, R111, R4 ;  /* 0x0000006f146d7224 */ /* 0x040fe400078e0204 */
[----:B------:R-:W-:-:S04]  /*2860*/  IMAD.WIDE.U32 R4, R20, R110, R6 ;  /* 0x0000006e14047225 */ /* 0x000fc800078e0006 */
[----:B------:R-:W-:Y:S01]  /*2870*/  IMAD.IADD R5, R5, 0x1, R109 ;  /* 0x0000000105057824 */ /* 0x000fe200078e026d */
[----:B--2---:R-:W-:-:S04]  /*2880*/  LEA R10, P1, R4, R112, 0x1 ;  /* 0x00000070040a7211 */ /* 0x004fc800078208ff */
[----:B------:R-:W-:-:S05]  /*2890*/  LEA.HI.X R11, R4, R113, R5, 0x1, P1 ;  /* 0x00000071040b7211 */ /* 0x000fca00008f0c05 */
[----:B------:R0:W2:Y:S01]  /*28a0*/  @P3 LDG.E.LTC128B.U16 R18, desc[UR36][R10.64] ;  /* 0x000000240a123981 */ /* 0x0000a2000c1e1520 */
[----:B------:R-:W-:Y:S01]  /*28b0*/  IMAD.WIDE.U32 R4, R20, R110, R12 ;  /* 0x0000006e14047225 */ /* 0x000fe200078e000c */
[----:B------:R-:W-:Y:S02]  /*28c0*/  BSSY B1, `(.L_x_38) ;  /* 0x0000014000017945 */ /* 0x000fe40003800000 */
[----:B------:R-:W-:-:S04]  /*28d0*/  IADD3 R14, P1, R94, R4, RZ ;  /* 0x000000045e0e7210 */ /* 0x000fc80007f3e0ff */
[----:B------:R-:W-:Y:S01]  /*28e0*/  IADD3.X R15, R95, R109, R5, P1, !PT ;  /* 0x0000006d5f0f7210 */ /* 0x000fe20000ffe405 */
[----:B0-----:R-:W-:Y:S01]  /*28f0*/  IMAD.SHL.U32 R10, R110, 0x8, RZ ;  /* 0x000000086e0a7824 */ /* 0x001fe200078e00ff */
[----:B------:R-:W-:Y:S02]  /*2900*/  LEA R8, P1, R106, UR4, 0x1 ;  /* 0x000000046a087c11 */ /* 0x000fe4000f8208ff */
[----:B------:R-:W-:Y:S01]  /*2910*/  SHF.L.U64.HI R11, R110, 0x3, R111 ;  /* 0x000000036e0b7819 */ /* 0x000fe2000001026f */
[----:B------:R-:W-:-:S04]  /*2920*/  IMAD.WIDE.U32 R14, R19, R108, R14 ;  /* 0x0000006c130e7225 */ /* 0x000fc800078e000e */
[----:B------:R-:W-:Y:S01]  /*2930*/  IMAD.IADD R5, R107, 0x1, R15 ;  /* 0x000000016b057824 */ /* 0x000fe200078e020f */
[----:B------:R-:W-:-:S04]  /*2940*/  LEA R4, P4, R14, R112, 0x1 ;  /* 0x000000700e047211 */ /* 0x000fc800078808ff */
[----:B------:R-:W-:Y:S01]  /*2950*/  LEA.HI.X R5, R14, R113, R5, 0x1, P4 ;  /* 0x000000710e057211 */ /* 0x000fe200020f0c05 */
[----:B--2---:R-:W-:-:S04]  /*2960*/  IMAD.U32 R9, R18, 0x10000, RZ ;  /* 0x0001000012097824 */ /* 0x004fc800078e00ff */
[----:B------:R-:W-:-:S04]  /*2970*/  FMUL R9, R9, R90 ;  /* 0x0000005a09097220 */ /* 0x000fc80000400000 */
[----:B------:R-:W-:Y:S01]  /*2980*/  FFMA R24, R24, R89, R9 ;  /* 0x0000005918187223 */ /* 0x000fe20000000009 */
[----:B------:R-:W-:Y:S02]  /*2990*/  LEA.HI.X R9, R106, UR5, R115, 0x1, P1 ;  /* 0x000000056a097c11 */ /* 0x000fe400088f0c73 */
[----:B------:R-:W-:Y:S02]  /*29a0*/  ISETP.GT.AND P1, PT, R3, 0x1, PT ;  /* 0x000000010300780c */ /* 0x000fe40003f24270 */
[----:B------:R-:W-:Y:S02]  /*29b0*/  F2FP.BF16.F32.PACK_AB R24, RZ, R24 ;  /* 0x00000018ff18723e */ /* 0x000fe400000010ff */
[----:B------:R-:W-:-:S03]  /*29c0*/  ISETP.GT.AND P2, PT, R0, RZ, P1 ;  /* 0x000000ff0000720c */ /* 0x000fc60000f44270 */
[----:B------:R0:W-:Y:S10]  /*29d0*/  @P3 STG.E.U16 desc[UR36][R8.64], R24 ;  /* 0x0000001808003986 */ /* 0x0001f4000c101524 */
[----:B------:R-:W-:Y:S05]  /*29e0*/  @!P2 BRA `(.L_x_39) ;  /* 0x000000000004a947 */ /* 0x000fea0003800000 */
[----:B------:R1:W5:Y:S02]  /*29f0*/  LDG.E.LTC128B.U16 R18, desc[UR36][R4.64+0x2] ;  /* 0x0000022404127981 */ /* 0x000364000c1e1520 */
.L_x_39:
[----:B------:R-:W-:Y:S05]  /*2a00*/  BSYNC B1 ;  /* 0x0000000000017941 */ /* 0x000fea0003800000 */
.L_x_38:
[----:B------:R-:W-:Y:S01]  /*2a10*/  IMAD.WIDE.U32 R10, R20, R110, R10 ;  /* 0x0000006e140a7225 */ /* 0x000fe200078e000a */
[----:B------:R-:W-:-:S03]  /*2a20*/  ISETP.GT.AND P0, PT, R0, 0x8, P0 ;  /* 0x000000080000780c */ /* 0x000fc60000704270 */
[----:B-----5:R-:W-:Y:S01]  /*2a30*/  IMAD.U32 R15, R18, 0x10000, RZ ;  /* 0x00010000120f7824 */ /* 0x020fe200078e00ff */
[----:B------:R-:W-:Y:S01]  /*2a40*/  IADD3 R6, P3, R6, R10, RZ ;  /* 0x0000000a06067210 */ /* 0x000fe20007f7e0ff */
[----:B------:R-:W-:Y:S02]  /*2a50*/  IMAD.IADD R109, R109, 0x1, R11 ;  /* 0x000000016d6d7824 */ /* 0x000fe400078e020b */
[----:B------:R-:W-:Y:S02]  /*2a60*/  FMUL R14, R15, R90 ;  /* 0x0000005a0f0e7220 */ /* 0x000fe40000400000 */
[----:B------:R-:W-:Y:S02]  /*2a70*/  IMAD.X R7, R109, 0x1, R7, P3 ;  /* 0x000000016d077824 */ /* 0x000fe400018e0607 */
[----:B------:R-:W-:Y:S01]  /*2a80*/  FFMA R25, R25, R89, R14 ;  /* 0x0000005919197223 */ /* 0x000fe2000000000e */
[----:B------:R-:W-:-:S04]  /*2a90*/  LEA R14, P3, R6, R112, 0x1 ;  /* 0x00000070060e7211 */ /* 0x000fc800078608ff */
[----:B------:R-:W-:Y:S01]  /*2aa0*/  LEA.HI.X R15, R6, R113, R7, 0x1, P3 ;  /* 0x00000071060f7211 */ /* 0x000fe200018f0c07 */
[----:B------:R-:W-:Y:S01]  /*2ab0*/  @P2 IMAD.MOV.U32 R6, RZ, RZ, R8 ;  /* 0x000000ffff062224 */ /* 0x000fe200078e0008 */
[----:B------:R-:W-:Y:S01]  /*2ac0*/  F2FP.BF16.F32.PACK_AB R25, RZ, R25 ;  /* 0x00000019ff19723e */ /* 0x000fe200000010ff */
[----:B------:R-:W-:-:S05]  /*2ad0*/  @P2 IMAD.MOV.U32 R7, RZ, RZ, R9 ;  /* 0x000000ffff072224 */ /* 0x000fca00078e0009 */
[----:B------:R2:W-:Y:S04]  /*2ae0*/  @P2 STG.E.U16 desc[UR36][R6.64+0x2], R25 ;  /* 0x0000021906002986 */ /* 0x0005e8000c101524 */
[----:B------:R-:W3:Y:S01]  /*2af0*/  @P0 LDG.E.LTC128B.U16 R18, desc[UR36][R14.64] ;  /* 0x000000240e120981 */ /* 0x000ee2000c1e1520 */
[----:B------:R-:W-:Y:S01]  /*2b00*/  IADD3 R12, P2, P3, R94, R10, R12 ;  /* 0x0000000a5e0c7210 */ /* 0x000fe20007b5e00c */
[----:B------:R-:W-:Y:S01]  /*2b10*/  BSSY B1, `(.L_x_40) ;  /* 0x0000011000017945 */ /* 0x000fe20003800000 */
[----:B------:R-:W-:Y:S02]  /*2b20*/  ISETP.GT.AND P1, PT, R0, 0x8, P1 ;  /* 0x000000080000780c */ /* 0x000fe40000f24270 */
[----:B------:R-:W-:Y:S02]  /*2b30*/  IADD3.X R13, R95, R109, R13, P2, P3 ;  /* 0x0000006d5f0d7210 */ /* 0x000fe400017e640d */
[----:B------:R-:W-:Y:S01]  /*2b40*/  LEA R10, P2, R91, R8, 0x1 ;  /* 0x000000085b0a7211 */ /* 0x000fe200078408ff */
[----:B------:R-:W-:Y:S01]  /*2b50*/  IMAD.WIDE.U32 R12, R19, R108, R12 ;  /* 0x0000006c130c7225 */ /* 0x000fe200078e000c */
[----:B------:R-:W-:-:S03]  /*2b60*/  SHF.L.U64.HI R19, R91, 0x1, R96 ;  /* 0x000000015b137819 */ /* 0x000fc60000010260 */
[----:B------:R-:W-:Y:S01]  /*2b70*/  IMAD.IADD R13, R107, 0x1, R13 ;  /* 0x000000016b0d7824 */ /* 0x000fe200078e020d */
[----:B--2---:R-:W-:-:S04]  /*2b80*/  LEA R6, P3, R12, R112, 0x1 ;  /* 0x000000700c067211 */ /* 0x004fc800078608ff */
[----:B------:R-:W-:Y:S01]  /*2b90*/  LEA.HI.X R7, R12, R113, R13, 0x1, P3 ;  /* 0x000000710c077211 */ /* 0x000fe200018f0c0d */
[----:B---3--:R-:W-:-:S04]  /*2ba0*/  IMAD.U32 R11, R18, 0x10000, RZ ;  /* 0x00010000120b7824 */ /* 0x008fc800078e00ff */
[----:B------:R-:W-:-:S04]  /*2bb0*/  FMUL R11, R11, R90 ;  /* 0x0000005a0b0b7220 */ /* 0x000fc80000400000 */
[----:B------:R-:W-:-:S05]  /*2bc0*/  FFMA R11, R26, R89, R11 ;  /* 0x000000591a0b7223 */ /* 0x000fca000000000b */
[----:B------:R-:W-:Y:S01]  /*2bd0*/  F2FP.BF16.F32.PACK_AB R14, RZ, R11 ;  /* 0x0000000bff0e723e */ /* 0x000fe200000010ff */
[----:B------:R-:W-:-:S05]  /*2be0*/  IMAD.X R11, R19, 0x1, R9, P2 ;  /* 0x00000001130b7824 */ /* 0x000fca00010e0609 */
[----:B------:R2:W-:Y:S01]  /*2bf0*/  @P0 STG.E.U16 desc[UR36][R10.64], R14 ;  /* 0x0000000e0a000986 */ /* 0x0005e2000c101524 */
[----:B------:R-:W-:Y:S05]  /*2c00*/  @!P1 BRA `(.L_x_41) ;  /* 0x0000000000049947 */ /* 0x000fea0003800000 */
[----:B------:R3:W5:Y:S02]  /*2c10*/  LDG.E.LTC128B.U16 R18, desc[UR36][R6.64+0x2] ;  /* 0x0000022406127981 */ /* 0x000764000c1e1520 */
.L_x_41:
[----:B------:R-:W-:Y:S05]  /*2c20*/  BSYNC B1 ;  /* 0x0000000000017941 */ /* 0x000fea0003800000 */
.L_x_40:
[----:B-----5:R-:W-:Y:S01]  /*2c30*/  IMAD.U32 R13, R18, 0x10000, RZ ;  /* 0x00010000120d7824 */ /* 0x020fe200078e00ff */
[----:B------:R-:W-:Y:S01]  /*2c40*/  ISETP.GT.AND P0, PT, R3, 0x8, PT ;  /* 0x000000080300780c */ /* 0x000fe20003f04270 */
[----:B------:R-:W-:Y:S02]  /*2c50*/  BSSY B1, `(.L_x_42) ;  /* 0x0000008000017945 */ /* 0x000fe40003800000 */
[----:B------:R-:W-:Y:S01]  /*2c60*/  FMUL R12, R13, R90 ;  /* 0x0000005a0d0c7220 */ /* 0x000fe20000400000 */
[----:B------:R-:W-:-:S03]  /*2c70*/  ISETP.GT.AND P2, PT, R0, RZ, P0 ;  /* 0x000000ff0000720c */ /* 0x000fc60000744270 */
[----:B------:R-:W-:-:S05]  /*2c80*/  FFMA R12, R27, R89, R12 ;  /* 0x000000591b0c7223 */ /* 0x000fca000000000c */
[----:B------:R-:W-:-:S05]  /*2c90*/  F2FP.BF16.F32.PACK_AB R12, RZ, R12 ;  /* 0x0000000cff0c723e */ /* 0x000fca00000010ff */
[----:B------:R4:W-:Y:S01]  /*2ca0*/  @P1 STG.E.U16 desc[UR36][R10.64+0x2], R12 ;  /* 0x0000020c0a001986 */ /* 0x0009e2000c101524 */
[----:B------:R-:W-:Y:S05]  /*2cb0*/  @!P2 BRA `(.L_x_43) ;  /* 0x000000000004a947 */ /* 0x000fea0003800000 */
[----:B------:R0:W5:Y:S02]  /*2cc0*/  LDG.E.LTC128B.U16 R18, desc[UR36][R4.64+0x10] ;  /* 0x0000102404127981 */ /* 0x000164000c1e1520 */
.L_x_43:
[----:B------:R-:W-:Y:S05]  /*2cd0*/  BSYNC B1 ;  /* 0x0000000000017941 */ /* 0x000fea0003800000 */
.L_x_42:
        /* <DEDUP_REMOVED lines=10> */
.L_x_45:
[----:B------:R-:W-:Y:S05]  /*2d80*/  BSYNC B1 ;  /* 0x0000000000017941 */ /* 0x000fea0003800000 */
.L_x_44:
[----:B0----5:R-:W-:Y:S01]  /*2d90*/  IMAD.U32 R13, R18, 0x10000, RZ ;  /* 0x00010000120d7824 */ /* 0x021fe200078e00ff */
[----:B------:R-:W-:Y:S01]  /*2da0*/  ISETP.GT.AND P0, PT, R0, 0x8, P0 ;  /* 0x000000080000780c */ /* 0x000fe20000704270 */
[----:B------:R-:W-:Y:S02]  /*2db0*/  BSSY B1, `(.L_x_46) ;  /* 0x0000007000017945 */ /* 0x000fe40003800000 */
[----:B----4-:R-:W-:-:S04]  /*2dc0*/  FMUL R12, R13, R90 ;  /* 0x0000005a0d0c7220 */ /* 0x010fc80000400000 */
[----:B------:R-:W-:-:S05]  /*2dd0*/  FFMA R12, R29, R89, R12 ;  /* 0x000000591d0c7223 */ /* 0x000fca000000000c */
[----:B------:R-:W-:-:S05]  /*2de0*/  F2FP.BF16.F32.PACK_AB R12, RZ, R12 ;  /* 0x0000000cff0c723e */ /* 0x000fca00000010ff */
[----:B------:R0:W-:Y:S01]  /*2df0*/  @P3 STG.E.U16 desc[UR36][R8.64+0x12], R12 ;  /* 0x0000120c08003986 */ /* 0x0001e2000c101524 */
[----:B------:R-:W-:Y:S05]  /*2e00*/  @!P0 BRA `(.L_x_47) ;  /* 0x0000000000048947 */ /* 0x000fea0003800000 */
[----:B------:R4:W5:Y:S02]  /*2e10*/  LDG.E.LTC128B.U16 R18, desc[UR36][R6.64+0x10] ;  /* 0x0000102406127981 */ /* 0x000964000c1e1520 */
.L_x_47:
[----:B------:R-:W-:Y:S05]  /*2e20*/  BSYNC B1 ;  /* 0x0000000000017941 */ /* 0x000fea0003800000 */
.L_x_46:
[----:B-----5:R-:W-:Y:S01]  /*2e30*/  IMAD.U32 R13, R18, 0x10000, RZ ;  /* 0x00010000120d7824 */ /* 0x020fe200078e00ff */
[----:B------:R-:W-:Y:S01]  /*2e40*/  ISETP.GT.AND P1, PT, R0, 0x8, P1 ;  /* 0x000000080000780c */ /* 0x000fe20000f24270 */
[----:B------:R-:W-:Y:S02]  /*2e50*/  BSSY B1, `(.L_x_48) ;  /* 0x0000007000017945 */ /* 0x000fe40003800000 */
[----:B------:R-:W-:-:S04]  /*2e60*/  FMUL R13, R13, R90 ;  /* 0x0000005a0d0d7220 */ /* 0x000fc80000400000 */
[----:B------:R-:W-:-:S05]  /*2e70*/  FFMA R13, R30, R89, R13 ;  /* 0x000000591e0d7223 */ /* 0x000fca000000000d */
[----:B------:R-:W-:-:S05]  /*2e80*/  F2FP.BF16.F32.PACK_AB R13, RZ, R13 ;  /* 0x0000000dff0d723e */ /* 0x000fca00000010ff */
[----:B------:R0:W-:Y:S01]  /*2e90*/  @P0 STG.E.U16 desc[UR36][R10.64+0x10], R13 ;  /* 0x0000100d0a000986 */ /* 0x0001e2000c101524 */
[----:B------:R-:W-:Y:S05]  /*2ea0*/  @!P1 BRA `(.L_x_49) ;  /* 0x0000000000049947 */ /* 0x000fea0003800000 */
[----:B------:R0:W5:Y:S02]  /*2eb0*/  LDG.E.LTC128B.U16 R18, desc[UR36][R6.64+0x12] ;  /* 0x0000122406127981 */ /* 0x000164000c1e1520 */
.L_x_49:
[----:B------:R-:W-:Y:S05]  /*2ec0*/  BSYNC B1 ;  /* 0x0000000000017941 */ /* 0x000fea0003800000 */
.L_x_48:
[----:B0----5:R-:W-:Y:S01]  /*2ed0*/  IMAD.U32 R13, R18, 0x10000, RZ ;  /* 0x00010000120d7824 */ /* 0x021fe200078e00ff */
        /* <DEDUP_REMOVED lines=9> */
.L_x_51:
[----:B------:R-:W-:Y:S05]  /*2f70*/  BSYNC B1 ;  /* 0x0000000000017941 */ /* 0x000fea0003800000 */
.L_x_50:
        /* <DEDUP_REMOVED lines=10> */
.L_x_53:
[----:B------:R-:W-:Y:S05]  /*3020*/  BSYNC B1 ;  /* 0x0000000000017941 */ /* 0x000fea0003800000 */
.L_x_52:
[----:B0----5:R-:W-:Y:S01]  /*3030*/  IMAD.U32 R13, R18, 0x10000, RZ ;  /* 0x00010000120d7824 */ /* 0x021fe200078e00ff */
        /* <DEDUP_REMOVED lines=8> */
.L_x_55:
[----:B------:R-:W-:Y:S05]  /*30c0*/  BSYNC B1 ;  /* 0x0000000000017941 */ /* 0x000fea0003800000 */
.L_x_54:
        /* <DEDUP_REMOVED lines=9> */
.L_x_57:
[----:B------:R-:W-:Y:S05]  /*3160*/  BSYNC B1 ;  /* 0x0000000000017941 */ /* 0x000fea0003800000 */
.L_x_56:
        /* <DEDUP_REMOVED lines=10> */
.L_x_59:
[----:B------:R-:W-:Y:S05]  /*3210*/  BSYNC B1 ;  /* 0x0000000000017941 */ /* 0x000fea0003800000 */
.L_x_58:
        /* <DEDUP_REMOVED lines=10> */
.L_x_61:
[----:B------:R-:W-:Y:S05]  /*32c0*/  BSYNC B1 ;  /* 0x0000000000017941 */ /* 0x000fea0003800000 */
.L_x_60:
        /* <DEDUP_REMOVED lines=9> */
.L_x_63:
[----:B------:R-:W-:Y:S05]  /*3360*/  BSYNC B1 ;  /* 0x0000000000017941 */ /* 0x000fea0003800000 */
.L_x_62:
        /* <DEDUP_REMOVED lines=9> */
.L_x_65:
[----:B------:R-:W-:Y:S05]  /*3400*/  BSYNC B1 ;  /* 0x0000000000017941 */ /* 0x000fea0003800000 */
.L_x_64:
        /* <DEDUP_REMOVED lines=10> */
.L_x_67:
[----:B------:R-:W-:Y:S05]  /*34b0*/  BSYNC B1 ;  /* 0x0000000000017941 */ /* 0x000fea0003800000 */
.L_x_66:
        /* <DEDUP_REMOVED lines=10> */
.L_x_69:
[----:B------:R-:W-:Y:S05]  /*3560*/  BSYNC B1 ;  /* 0x0000000000017941 */ /* 0x000fea0003800000 */
.L_x_68:
        /* <DEDUP_REMOVED lines=9> */
.L_x_71:
[----:B------:R-:W-:Y:S05]  /*3600*/  BSYNC B1 ;  /* 0x0000000000017941 */ /* 0x000fea0003800000 */
.L_x_70:
        /* <DEDUP_REMOVED lines=9> */
.L_x_73:
[----:B------:R-:W-:Y:S05]  /*36a0*/  BSYNC B1 ;  /* 0x0000000000017941 */ /* 0x000fea0003800000 */
.L_x_72:
        /* <DEDUP_REMOVED lines=10> */
.L_x_75:
[----:B------:R-:W-:Y:S05]  /*3750*/  BSYNC B1 ;  /* 0x0000000000017941 */ /* 0x000fea0003800000 */
.L_x_74:
        /* <DEDUP_REMOVED lines=10> */
.L_x_77:
[----:B------:R-:W-:Y:S05]  /*3800*/  BSYNC B1 ;  /* 0x0000000000017941 */ /* 0x000fea0003800000 */
.L_x_76:
        /* <DEDUP_REMOVED lines=9> */
.L_x_79:
[----:B------:R-:W-:Y:S05]  /*38a0*/  BSYNC B1 ;  /* 0x0000000000017941 */ /* 0x000fea0003800000 */
.L_x_78:
        /* <DEDUP_REMOVED lines=9> */
.L_x_81:
[----:B------:R-:W-:Y:S05]  /*3940*/  BSYNC B1 ;  /* 0x0000000000017941 */ /* 0x000fea0003800000 */
.L_x_80:
        /* <DEDUP_REMOVED lines=10> */
.L_x_83:
[----:B------:R-:W-:Y:S05]  /*39f0*/  BSYNC B1 ;  /* 0x0000000000017941 */ /* 0x000fea0003800000 */
.L_x_82:
        /* <DEDUP_REMOVED lines=10> */
.L_x_85:
[----:B------:R-:W-:Y:S05]  /*3aa0*/  BSYNC B1 ;  /* 0x0000000000017941 */ /* 0x000fea0003800000 */
.L_x_84:
        /* <DEDUP_REMOVED lines=9> */
.L_x_87:
[----:B------:R-:W-:Y:S05]  /*3b40*/  BSYNC B1 ;  /* 0x0000000000017941 */ /* 0x000fea0003800000 */
.L_x_86:
        /* <DEDUP_REMOVED lines=9> */
.L_x_89:
[----:B------:R-:W-:Y:S05]  /*3be0*/  BSYNC B1 ;  /* 0x0000000000017941 */ /* 0x000fea0003800000 */
.L_x_88:
        /* <DEDUP_REMOVED lines=10> */
.L_x_91:
[----:B------:R-:W-:Y:S05]  /*3c90*/  BSYNC B1 ;  /* 0x0000000000017941 */ /* 0x000fea0003800000 */
.L_x_90:
        /* <DEDUP_REMOVED lines=10> */
.L_x_93:
[----:B------:R-:W-:Y:S05]  /*3d40*/  BSYNC B1 ;  /* 0x0000000000017941 */ /* 0x000fea0003800000 */
.L_x_92:
        /* <DEDUP_REMOVED lines=9> */
.L_x_95:
[----:B------:R-:W-:Y:S05]  /*3de0*/  BSYNC B1 ;  /* 0x0000000000017941 */ /* 0x000fea0003800000 */
.L_x_94:
        /* <DEDUP_REMOVED lines=9> */
.L_x_97:
[----:B------:R-:W-:Y:S05]  /*3e80*/  BSYNC B1 ;  /* 0x0000000000017941 */ /* 0x000fea0003800000 */
.L_x_96:
        /* <DEDUP_REMOVED lines=10> */
.L_x_99:
[----:B------:R-:W-:Y:S05]  /*3f30*/  BSYNC B1 ;  /* 0x0000000000017941 */ /* 0x000fea0003800000 */
.L_x_98:
        /* <DEDUP_REMOVED lines=10> */
.L_x_101:
[----:B------:R-:W-:Y:S05]  /*3fe0*/  BSYNC B1 ;  /* 0x0000000000017941 */ /* 0x000fea0003800000 */
.L_x_100:
        /* <DEDUP_REMOVED lines=9> */
.L_x_103:
[----:B------:R-:W-:Y:S05]  /*4080*/  BSYNC B1 ;  /* 0x0000000000017941 */ /* 0x000fea0003800000 */
.L_x_102:
        /* <DEDUP_REMOVED lines=9> */
.L_x_105:
[----:B------:R-:W-:Y:S05]  /*4120*/  BSYNC B1 ;  /* 0x0000000000017941 */ /* 0x000fea0003800000 */
.L_x_104:
        /* <DEDUP_REMOVED lines=10> */
.L_x_107:
[----:B------:R-:W-:Y:S05]  /*41d0*/  BSYNC B1 ;  /* 0x0000000000017941 */ /* 0x000fea0003800000 */
.L_x_106:
        /* <DEDUP_REMOVED lines=10> */
.L_x_109:
[----:B------:R-:W-:Y:S05]  /*4280*/  BSYNC B1 ;  /* 0x0000000000017941 */ /* 0x000fea0003800000 */
.L_x_108:
        /* <DEDUP_REMOVED lines=9> */
.L_x_111:
[----:B------:R-:W-:Y:S05]  /*4320*/  BSYNC B1 ;  /* 0x0000000000017941 */ /* 0x000fea0003800000 */
.L_x_110:
        /* <DEDUP_REMOVED lines=9> */
.L_x_113:
[----:B------:R-:W-:Y:S05]  /*43c0*/  BSYNC B1 ;  /* 0x0000000000017941 */ /* 0x000fea0003800000 */
.L_x_112:
        /* <DEDUP_REMOVED lines=10> */
.L_x_115:
[----:B------:R-:W-:Y:S05]  /*4470*/  BSYNC B1 ;  /* 0x0000000000017941 */ /* 0x000fea0003800000 */
.L_x_114:
        /* <DEDUP_REMOVED lines=10> */
.L_x_117:
[----:B------:R-:W-:Y:S05]  /*4520*/  BSYNC B1 ;  /* 0x0000000000017941 */ /* 0x000fea0003800000 */
.L_x_116:
        /* <DEDUP_REMOVED lines=9> */
.L_x_119:
[----:B------:R-:W-:Y:S05]  /*45c0*/  BSYNC B1 ;  /* 0x0000000000017941 */ /* 0x000fea0003800000 */
.L_x_118:
        /* <DEDUP_REMOVED lines=9> */
.L_x_121:
[----:B------:R-:W-:Y:S05]  /*4660*/  BSYNC B1 ;  /* 0x0000000000017941 */ /* 0x000fea0003800000 */
.L_x_120:
        /* <DEDUP_REMOVED lines=10> */
.L_x_123:
[----:B------:R-:W-:Y:S05]  /*4710*/  BSYNC B1 ;  /* 0x0000000000017941 */ /* 0x000fea0003800000 */
.L_x_122:
        /* <DEDUP_REMOVED lines=10> */
.L_x_125:
[----:B------:R-:W-:Y:S05]  /*47c0*/  BSYNC B1 ;  /* 0x0000000000017941 */ /* 0x000fea0003800000 */
.L_x_124:
        /* <DEDUP_REMOVED lines=9> */
.L_x_127:
[----:B------:R-:W-:Y:S05]  /*4860*/  BSYNC B1 ;  /* 0x0000000000017941 */ /* 0x000fea0003800000 */
.L_x_126:
        /* <DEDUP_REMOVED lines=9> */
.L_x_129:
[----:B------:R-:W-:Y:S05]  /*4900*/  BSYNC B1 ;  /* 0x0000000000017941 */ /* 0x000fea0003800000 */
.L_x_128:
        /* <DEDUP_REMOVED lines=10> */
.L_x_131:
[----:B------:R-:W-:Y:S05]  /*49b0*/  BSYNC B1 ;  /* 0x0000000000017941 */ /* 0x000fea0003800000 */
.L_x_130:
        /* <DEDUP_REMOVED lines=10> */
.L_x_133:
[----:B------:R-:W-:Y:S05]  /*4a60*/  BSYNC B1 ;  /* 0x0000000000017941 */ /* 0x000fea0003800000 */
.L_x_132:
        /* <DEDUP_REMOVED lines=9> */
.L_x_135:
[----:B------:R-:W-:Y:S05]  /*4b00*/  BSYNC B1 ;  /* 0x0000000000017941 */ /* 0x000fea0003800000 */
.L_x_134:
        /* <DEDUP_REMOVED lines=9> */
.L_x_137:
[----:B------:R-:W-:Y:S05]  /*4ba0*/  BSYNC B1 ;  /* 0x0000000000017941 */ /* 0x000fea0003800000 */
.L_x_136:
        /* <DEDUP_REMOVED lines=10> */
.L_x_139:
[----:B------:R-:W-:Y:S05]  /*4c50*/  BSYNC B1 ;  /* 0x0000000000017941 */ /* 0x000fea0003800000 */
.L_x_138:
        /* <DEDUP_REMOVED lines=10> */
.L_x_141:
[----:B------:R-:W-:Y:S05]  /*4d00*/  BSYNC B1 ;  /* 0x0000000000017941 */ /* 0x000fea0003800000 */
.L_x_140:
        /* <DEDUP_REMOVED lines=9> */
.L_x_143:
[----:B------:R-:W-:Y:S05]  /*4da0*/  BSYNC B1 ;  /* 0x0000000000017941 */ /* 0x000fea0003800000 */
.L_x_142:
        /* <DEDUP_REMOVED lines=9> */
.L_x_145:
[----:B------:R-:W-:Y:S05]  /*4e40*/  BSYNC B1 ;  /* 0x0000000000017941 */ /* 0x000fea0003800000 */
.L_x_144:
        /* <DEDUP_REMOVED lines=10> */
.L_x_147:
[----:B------:R-:W-:Y:S05]  /*4ef0*/  BSYNC B1 ;  /* 0x0000000000017941 */ /* 0x000fea0003800000 */
.L_x_146:
        /* <DEDUP_REMOVED lines=10> */
.L_x_149:
[----:B------:R-:W-:Y:S05]  /*4fa0*/  BSYNC B1 ;  /* 0x0000000000017941 */ /* 0x000fea0003800000 */
.L_x_148:
        /* <DEDUP_REMOVED lines=9> */
.L_x_151:
[----:B------:R-:W-:Y:S05]  /*5040*/  BSYNC B1 ;  /* 0x0000000000017941 */ /* 0x000fea0003800000 */
.L_x_150:
        /* <DEDUP_REMOVED lines=9> */
.L_x_153:
[----:B------:R-:W-:Y:S05]  /*50e0*/  BSYNC B1 ;  /* 0x0000000000017941 */ /* 0x000fea0003800000 */
.L_x_152:
        /* <DEDUP_REMOVED lines=10> */
.L_x_155:
[----:B------:R-:W-:Y:S05]  /*5190*/  BSYNC B1 ;  /* 0x0000000000017941 */ /* 0x000fea0003800000 */
.L_x_154:
        /* <DEDUP_REMOVED lines=10> */
.L_x_157:
[----:B------:R-:W-:Y:S05]  /*5240*/  BSYNC B1 ;  /* 0x0000000000017941 */ /* 0x000fea0003800000 */
.L_x_156:
[----:B-----5:R-:W-:Y:S01]  /*5250*/  IMAD.U32 R3, R18, 0x10000, RZ ;  /* 0x0001000012037824 */ /* 0x020fe200078e00ff */
[----:B------:R-:W-:Y:S01]  /*5260*/  ISETP.GT.AND P0, PT, R0, 0x8, P0 ;  /* 0x000000080000780c */ /* 0x000fe20000704270 */
[----:B------:R-:W-:Y:S02]  /*5270*/  BSSY B1, `(.L_x_158) ;  /* 0x0000007000017945 */ /* 0x000fe40003800000 */
[----:B01----:R-:W-:-:S04]  /*5280*/  FMUL R4, R3, R90 ;  /* 0x0000005a03047220 */ /* 0x003fc80000400000 */
[----:B------:R-:W-:-:S05]  /*5290*/  FFMA R4, R85, R89, R4 ;  /* 0x0000005955047223 */ /* 0x000fca0000000004 */
[----:B------:R-:W-:-:S05]  /*52a0*/  F2FP.BF16.F32.PACK_AB R4, RZ, R4 ;  /* 0x00000004ff04723e */ /* 0x000fca00000010ff */
[----:B------:R0:W-:Y:S01]  /*52b0*/  @P3 STG.E.U16 desc[UR36][R8.64+0xf2], R4 ;  /* 0x0000f20408003986 */ /* 0x0001e2000c101524 */
[----:B------:R-:W-:Y:S05]  /*52c0*/  @!P0 BRA `(.L_x_159) ;  /* 0x0000000000048947 */ /* 0x000fea0003800000 */
[----:B------:R1:W5:Y:S02]  /*52d0*/  LDG.E.LTC128B.U16 R18, desc[UR36][R6.64+0xf0] ;  /* 0x0000f02406127981 */ /* 0x000364000c1e1520 */
.L_x_159:
[----:B------:R-:W-:Y:S05]  /*52e0*/  BSYNC B1 ;  /* 0x0000000000017941 */ /* 0x000fea0003800000 */
.L_x_158:
[----:B-----5:R-:W-:Y:S01]  /*52f0*/  IMAD.U32 R3, R18, 0x10000, RZ ;  /* 0x0001000012037824 */ /* 0x020fe200078e00ff */
[----:B------:R-:W-:Y:S01]  /*5300*/  ISETP.GT.AND P1, PT, R0, 0x8, P1 ;  /* 0x000000080000780c */ /* 0x000fe20000f24270 */
[----:B0-----:R-:W-:Y:S01]  /*5310*/  @P0 IMAD.MOV.U32 R4, RZ, RZ, R10 ;  /* 0x000000ffff040224 */ /* 0x001fe200078e000a */
[----:B------:R-:W-:Y:S01]  /*5320*/  BSSY B1, `(.L_x_160) ;  /* 0x0000008000017945 */ /* 0x000fe20003800000 */
[----:B------:R-:W-:Y:S01]  /*5330*/  FMUL R3, R3, R90 ;  /* 0x0000005a03037220 */ /* 0x000fe20000400000 */
[----:B------:R-:W-:-:S03]  /*5340*/  @P0 IMAD.MOV.U32 R5, RZ, RZ, R11 ;  /* 0x000000ffff050224 */ /* 0x000fc600078e000b */
[----:B------:R-:W-:-:S05]  /*5350*/  FFMA R3, R86, R89, R3 ;  /* 0x0000005956037223 */ /* 0x000fca0000000003 */
[----:B------:R-:W-:-:S05]  /*5360*/  F2FP.BF16.F32.PACK_AB R3, RZ, R3 ;  /* 0x00000003ff03723e */ /* 0x000fca00000010ff */
[----:B------:R0:W-:Y:S01]  /*5370*/  @P0 STG.E.U16 desc[UR36][R4.64+0xf0], R3 ;  /* 0x0000f00304000986 */ /* 0x0001e2000c101524 */
[----:B------:R-:W-:Y:S05]  /*5380*/  @!P1 BRA `(.L_x_161) ;  /* 0x0000000000049947 */ /* 0x000fea0003800000 */
[----:B------:R0:W5:Y:S02]  /*5390*/  LDG.E.LTC128B.U16 R18, desc[UR36][R6.64+0xf2] ;  /* 0x0000f22406127981 */ /* 0x000164000c1e1520 */
.L_x_161:
[----:B------:R-:W-:Y:S05]  /*53a0*/  BSYNC B1 ;  /* 0x0000000000017941 */ /* 0x000fea0003800000 */
.L_x_160:
[----:B------:R-:W-:Y:S05]  /*53b0*/  @!P1 BRA `(.L_x_162) ;  /* 0x0000001000b09947 */ /* 0x000fea0003800000 */
[----:B0----5:R-:W-:-:S04]  /*53c0*/  IMAD.U32 R3, R18, 0x10000, RZ ;  /* 0x0001000012037824 */ /* 0x021fc800078e00ff */
[----:B------:R-:W-:-:S04]  /*53d0*/  FMUL R0, R3, R90 ;  /* 0x0000005a03007220 */ /* 0x000fc80000400000 */
[----:B------:R-:W-:-:S05]  /*53e0*/  FFMA R0, R87, R89, R0 ;  /* 0x0000005957007223 */ /* 0x000fca0000000000 */
[----:B------:R-:W-:-:S05]  /*53f0*/  F2FP.BF16.F32.PACK_AB R0, RZ, R0 ;  /* 0x00000000ff00723e */ /* 0x000fca00000010ff */
[----:B------:R0:W-:Y:S01]  /*5400*/  STG.E.U16 desc[UR36][R10.64+0xf2], R0 ;  /* 0x0000f2000a007986 */ /* 0x0001e2000c101524 */
[----:B------:R-:W-:Y:S05]  /*5410*/  BRA `(.L_x_162) ;  /* 0x0000001000987947 */ /* 0x000fea0003800000 */
.L_x_37:
[----:B------:R-:W-:Y:S01]  /*5420*/  ISETP.GT.AND P2, PT, R3, 0x1, PT ;  /* 0x000000010300780c */ /* 0x000fe20003f44270 */
[----:B------:R-:W-:Y:S01]  /*5430*/  ULDC.64 UR4, c[0x0][0x5c0] ;  /* 0x0001700000047ab9 */ /* 0x000fe20000000a00 */
[-C--:B------:R-:W-:Y:S01]  /*5440*/  FMUL R24, R24, R89.reuse ;  /* 0x0000005918187220 */ /* 0x080fe20000400000 */
[-C--:B------:R-:W-:Y:S01]  /*5450*/  FMUL R25, R25, R89.reuse ;  /* 0x0000005919197220 */ /* 0x080fe20000400000 */
[----:B------:R-:W-:Y:S01]  /*5460*/  ISETP.GT.AND P1, PT, R0, RZ, P2 ;  /* 0x000000ff0000720c */ /* 0x000fe20001724270 */
[-C--:B------:R-:W-:Y:S01]  /*5470*/  FMUL R26, R26, R89.reuse ;  /* 0x000000591a1a7220 */ /* 0x080fe20000400000 */
[----:B------:R-:W-:Y:S01]  /*5480*/  LEA R4, P4, R106, UR4, 0x1 ;  /* 0x000000046a047c11 */ /* 0x000fe2000f8808ff */
[-C--:B------:R-:W-:Y:S01]  /*5490*/  FMUL R27, R27, R89.reuse ;  /* 0x000000591b1b7220 */ /* 0x080fe20000400000 */
[----:B------:R-:W-:Y:S01]  /*54a0*/  F2FP.BF16.F32.PACK_AB R24, RZ, R24 ;  /* 0x00000018ff18723e */ /* 0x000fe200000010ff */
[-C--:B------:R-:W-:Y:S01]  /*54b0*/  FMUL R28, R28, R89.reuse ;  /* 0x000000591c1c7220 */ /* 0x080fe20000400000 */
[----:B------:R-:W-:Y:S01]  /*54c0*/  LEA.HI.X R5, R106, UR5, R115, 0x1, P4 ;  /* 0x000000056a057c11 */ /* 0x000fe2000a0f0c73 */
[----:B------:R-:W-:Y:S01]  /*54d0*/  FMUL R29, R29, R89 ;  /* 0x000000591d1d7220 */ /* 0x000fe20000400000 */
[----:B------:R-:W-:Y:S01]  /*54e0*/  F2FP.BF16.F32.PACK_AB R25, RZ, R25 ;  /* 0x00000019ff19723e */ /* 0x000fe200000010ff */
[-C--:B------:R-:W-:Y:S01]  /*54f0*/  FMUL R30, R30, R89.reuse ;  /* 0x000000591e1e7220 */ /* 0x080fe20000400000 */
[C---:B------:R-:W-:Y:S01]  /*5500*/  ISETP.GT.AND P2, PT, R0.reuse, 0x8, P2 ;  /* 0x000000080000780c */ /* 0x040fe20001744270 */
[----:B------:R-:W-:Y:S01]  /*5510*/  @P3 STG.E.U16 desc[UR36][R4.64], R24 ;  /* 0x0000001804003986 */ /* 0x000fe2000c101524 */
[----:B------:R-:W-:Y:S01]  /*5520*/  SHF.L.U64.HI R7, R91, 0x1, R96 ;  /* 0x000000015b077819 */ /* 0x000fe20000010260 */
[-C--:B------:R-:W-:Y:S01]  /*5530*/  FMUL R31, R31, R89.reuse ;  /* 0x000000591f1f7220 */ /* 0x080fe20000400000 */
[----:B------:R-:W-:Y:S01]  /*5540*/  LEA R6, P3, R91, R4, 0x1 ;  /* 0x000000045b067211 */ /* 0x000fe200078608ff */
[----:B------:R-:W-:Y:S01]  /*5550*/  @P1 STG.E.U16 desc[UR36][R4.64+0x2], R25 ;  /* 0x0000021904001986 */ /* 0x000fe2000c101524 */
[----:B------:R-:W-:Y:S01]  /*5560*/  ISETP.GT.AND P1, PT, R0, 0x8, P0 ;  /* 0x000000080000780c */ /* 0x000fe20000724270 */
[----:B------:R-:W-:Y:S01]  /*5570*/  FMUL R32, R32, R89 ;  /* 0x0000005920207220 */ /* 0x000fe20000400000 */
[----:B------:R-:W-:Y:S01]  /*5580*/  F2FP.BF16.F32.PACK_AB R26, RZ, R26 ;  /* 0x0000001aff1a723e */ /* 0x000fe200000010ff */
[----:B------:R-:W-:Y:S01]  /*5590*/  IMAD.X R7, R7, 0x1, R5, P3 ;  /* 0x0000000107077824 */ /* 0x000fe200018e0605 */
[----:B------:R-:W-:Y:S01]  /*55a0*/  F2FP.BF16.F32.PACK_AB R27, RZ, R27 ;  /* 0x0000001bff1b723e */ /* 0x000fe200000010ff */
[-C--:B------:R-:W-:Y:S01]  /*55b0*/  FMUL R33, R33, R89.reuse ;  /* 0x0000005921217220 */ /* 0x080fe20000400000 */
[----:B------:R-:W-:Y:S01]  /*55c0*/  ISETP.GT.AND P0, PT, R3, 0x8, PT ;  /* 0x000000080300780c */ /* 0x000fe20003f04270 */
[-C--:B------:R-:W-:Y:S01]  /*55d0*/  FMUL R34, R34, R89.reuse ;  /* 0x0000005922227220 */ /* 0x080fe20000400000 */
[----:B------:R-:W-:Y:S01]  /*55e0*/  F2FP.BF16.F32.PACK_AB R28, RZ, R28 ;  /* 0x0000001cff1c723e */ /* 0x000fe200000010ff */
[-C--:B------:R-:W-:Y:S01]  /*55f0*/  FMUL R35, R35, R89.reuse ;  /* 0x0000005923237220 */ /* 0x080fe20000400000 */
[----:B------:R-:W-:Y:S01]  /*5600*/  ISETP.GT.AND P4, PT, R0, RZ, P0 ;  /* 0x000000ff0000720c */ /* 0x000fe20000784270 */
[----:B------:R-:W-:Y:S01]  /*5610*/  FMUL R36, R36, R89 ;  /* 0x0000005924247220 */ /* 0x000fe20000400000 */
[----:B------:R-:W-:Y:S01]  /*5620*/  F2FP.BF16.F32.PACK_AB R29, RZ, R29 ;  /* 0x0000001dff1d723e */ /* 0x000fe200000010ff */
[----:B------:R-:W-:Y:S01]  /*5630*/  @P1 STG.E.U16 desc[UR36][R6.64], R26 ;  /* 0x0000001a06001986 */ /* 0x000fe2000c101524 */
[----:B------:R-:W-:Y:S01]  /*5640*/  ISETP.GT.AND P1, PT, R0, 0x8, P0 ;  /* 0x000000080000780c */ /* 0x000fe20000724270 */
[-C--:B------:R-:W-:Y:S01]  /*5650*/  FMUL R37, R37, R89.reuse ;  /* 0x0000005925257220 */ /* 0x080fe20000400000 */
[----:B------:R-:W-:Y:S01]  /*5660*/  F2FP.BF16.F32.PACK_AB R30, RZ, R30 ;  /* 0x0000001eff1e723e */ /* 0x000fe200000010ff */
[----:B------:R-:W-:Y:S01]  /*5670*/  @P2 STG.E.U16 desc[UR36][R6.64+0x2], R27 ;  /* 0x0000021b06002986 */ /* 0x000fe2000c101524 */
[----:B------:R-:W-:Y:S01]  /*5680*/  ISETP.GT.AND P2, PT, R3, 0x9, PT ;  /* 0x000000090300780c */ /* 0x000fe20003f44270 */
[----:B------:R-:W-:Y:S01]  /*5690*/  FMUL R38, R38, R89 ;  /* 0x0000005926267220 */ /* 0x000fe20000400000 */
[----:B------:R-:W-:Y:S01]  /*56a0*/  F2FP.BF16.F32.PACK_AB R31, RZ, R31 ;  /* 0x0000001fff1f723e */ /* 0x000fe200000010ff */
[-C--:B------:R-:W-:Y:S01]  /*56b0*/  FMUL R39, R39, R89.reuse ;  /* 0x0000005927277220 */ /* 0x080fe20000400000 */
[C---:B------:R-:W-:Y:S01]  /*56c0*/  ISETP.GT.AND P3, PT, R0.reuse, RZ, P2 ;  /* 0x000000ff0000720c */ /* 0x040fe20001764270 */
[----:B------:R-:W-:Y:S01]  /*56d0*/  @P4 STG.E.U16 desc[UR36][R4.64+0x10], R28 ;  /* 0x0000101c04004986 */ /* 0x000fe2000c101524 */
[----:B------:R-:W-:Y:S01]  /*56e0*/  ISETP.GT.AND P2, PT, R0, 0x8, P2 ;  /* 0x000000080000780c */ /* 0x000fe20001744270 */
        /* <DEDUP_REMOVED lines=8> */
[-C--:B------:R-:W-:Y:S01]  /*5770*/  FMUL R44, R44, R89.reuse ;  /* 0x000000592c2c7220 */ /* 0x080fe20000400000 */
[----:B------:R-:W-:Y:S01]  /*5780*/  F2FP.BF16.F32.PACK_AB R34, RZ, R34 ;  /* 0x00000022ff22723e */ /* 0x000fe200000010ff */
[----:B------:R-:W-:Y:S01]  /*5790*/  @P3 STG.E.U16 desc[UR36][R4.64+0x12], R29 ;  /* 0x0000121d04003986 */ /* 0x000fe2000c101524 */
[----:B------:R-:W-:Y:S01]  /*57a0*/  ISETP.GT.AND P3, PT, R3, 0x11, PT ;  /* 0x000000110300780c */ /* 0x000fe20003f64270 */
[----:B------:R-:W-:Y:S01]  /*57b0*/  FMUL R45, R45, R89 ;  /* 0x000000592d2d7220 */ /* 0x000fe20000400000 */
[----:B------:R-:W-:Y:S01]  /*57c0*/  F2FP.BF16.F32.PACK_AB R35, RZ, R35 ;  /* 0x00000023ff23723e */ /* 0x000fe200000010ff */
[----:B------:R-:W-:Y:S01]  /*57d0*/  @P1 STG.E.U16 desc[UR36][R6.64+0x10], R30 ;  /* 0x0000101e06001986 */ /* 0x000fe2000c101524 */
[----:B------:R-:W-:Y:S01]  /*57e0*/  ISETP.GT.AND P1, PT, R0, 0x8, P0 ;  /* 0x000000080000780c */ /* 0x000fe20000724270 */
[-C--:B------:R-:W-:Y:S01]  /*57f0*/  FMUL R46, R46, R89.reuse ;  /* 0x000000592e2e7220 */ /* 0x080fe20000400000 */
[----:B------:R-:W-:Y:S01]  /*5800*/  ISETP.GT.AND P0, PT, R3, 0x18, PT ;  /* 0x000000180300780c */ /* 0x000fe20003f04270 */
[----:B------:R-:W-:Y:S01]  /*5810*/  @P2 STG.E.U16 desc[UR36][R6.64+0x12], R31 ;  /* 0x0000121f06002986 */ /* 0x000fe2000c101524 */
[C---:B------:R-:W-:Y:S01]  /*5820*/  ISETP.GT.AND P2, PT, R0.reuse, RZ, P3 ;  /* 0x000000ff0000720c */ /* 0x040fe20001f44270 */
[-C--:B------:R-:W-:Y:S01]  /*5830*/  FMUL R47, R47, R89.reuse ;  /* 0x000000592f2f7220 */ /* 0x080fe20000400000 */
[C---:B------:R-:W-:Y:S01]  /*5840*/  ISETP.GT.AND P3, PT, R0.reuse, 0x8, P3 ;  /* 0x000000080000780c */ /* 0x040fe20001f64270 */
[----:B------:R-:W-:Y:S01]  /*5850*/  @P4 STG.E.U16 desc[UR36][R4.64+0x20], R32 ;  /* 0x0000202004004986 */ /* 0x000fe2000c101524 */
[----:B------:R-:W-:Y:S01]  /*5860*/  ISETP.GT.AND P4, PT, R0, RZ, P0 ;  /* 0x000000ff0000720c */ /* 0x000fe20000784270 */
[-C--:B------:R-:W-:Y:S01]  /*5870*/  FMUL R48, R48, R89.reuse ;  /* 0x0000005930307220 */ /* 0x080fe20000400000 */
[----:B------:R-:W-:Y:S01]  /*5880*/  F2FP.BF16.F32.PACK_AB R36, RZ, R36 ;  /* 0x00000024ff24723e */ /* 0x000fe200000010ff */
[----:B------:R-:W-:Y:S01]  /*5890*/  FMUL R49, R49, R89 ;  /* 0x0000005931317220 */ /* 0x000fe20000400000 */
[----:B------:R-:W-:Y:S01]  /*58a0*/  F2FP.BF16.F32.PACK_AB R37, RZ, R37 ;  /* 0x00000025ff25723e */ /* 0x000fe200000010ff */
[-C--:B------:R-:W-:Y:S01]  /*58b0*/  FMUL R50, R50, R89.reuse ;  /* 0x0000005932327220 */ /* 0x080fe20000400000 */
[----:B------:R-:W-:Y:S01]  /*58c0*/  F2FP.BF16.F32.PACK_AB R38, RZ, R38 ;  /* 0x00000026ff26723e */ /* 0x000fe200000010ff */
[----:B------:R-:W-:Y:S01]  /*58d0*/  FMUL R51, R51, R89 ;  /* 0x0000005933337220 */ /* 0x000fe20000400000 */
[----:B------:R-:W-:Y:S01]  /*58e0*/  F2FP.BF16.F32.PACK_AB R39, RZ, R39 ;  /* 0x00000027ff27723e */ /* 0x000fe200000010ff */
[----:B------:R-:W-:Y:S01]  /*58f0*/  @P2 STG.E.U16 desc[UR36][R4.64+0x22], R33 ;  /* 0x0000222104002986 */ /* 0x000fe2000c101524 */
[----:B------:R-:W-:Y:S01]  /*5900*/  F2FP.BF16.F32.PACK_AB R40, RZ, R40 ;  /* 0x00000028ff28723e */ /* 0x000fe200000010ff */
[----:B------:R-:W-:Y:S01]  /*5910*/  FMUL R52, R52, R89 ;  /* 0x0000005934347220 */ /* 0x000fe20000400000 */
[----:B------:R-:W-:Y:S01]  /*5920*/  F2FP.BF16.F32.PACK_AB R41, RZ, R41 ;  /* 0x00000029ff29723e */ /* 0x000fe200000010ff */
[----:B------:R-:W-:Y:S01]  /*5930*/  @P1 STG.E.U16 desc[UR36][R6.64+0x20], R34 ;  /* 0x0000202206001986 */ /* 0x000fe2000c101524 */
[----:B------:R-:W-:Y:S01]  /*5940*/  ISETP.GT.AND P1, PT, R0, 0x8, P0 ;  /* 0x000000080000780c */ /* 0x000fe20000724270 */
[-C--:B------:R-:W-:Y:S01]  /*5950*/  FMUL R53, R53, R89.reuse ;  /* 0x0000005935357220 */ /* 0x080fe20000400000 */
[C---:B------:R-:W-:Y:S01]  /*5960*/  ISETP.GT.AND P0, PT, R3.reuse, 0x20, PT ;  /* 0x000000200300780c */ /* 0x040fe20003f04270 */
[----:B------:R-:W-:Y:S01]  /*5970*/  @P3 STG.E.U16 desc[UR36][R6.64+0x22], R35 ;  /* 0x0000222306003986 */ /* 0x000fe2000c101524 */
[----:B------:R-:W-:Y:S01]  /*5980*/  ISETP.GT.AND P3, PT, R3, 0x19, PT ;  /* 0x000000190300780c */ /* 0x000fe20003f64270 */
[-C--:B------:R-:W-:Y:S01]  /*5990*/  FMUL R54, R54, R89.reuse ;  /* 0x0000005936367220 */ /* 0x080fe20000400000 */
[----:B------:R-:W-:Y:S01]  /*59a0*/  F2FP.BF16.F32.PACK_AB R42, RZ, R42 ;  /* 0x0000002aff2a723e */ /* 0x000fe200000010ff */
[----:B------:R-:W-:Y:S01]  /*59b0*/  @P4 STG.E.U16 desc[UR36][R4.64+0x30], R36 ;  /* 0x0000302404004986 */ /* 0x000fe2000c101524 */
[C---:B------:R-:W-:Y:S01]  /*59c0*/  ISETP.GT.AND P2, PT, R0.reuse, RZ, P3 ;  /* 0x000000ff0000720c */ /* 0x040fe20001f44270 */
[-C--:B------:R-:W-:Y:S01]  /*59d0*/  FMUL R55, R55, R89.reuse ;  /* 0x0000005937377220 */ /* 0x080fe20000400000 */
[----:B------:R-:W-:Y:S01]  /*59e0*/  ISETP.GT.AND P3, PT, R0, 0x8, P3 ;  /* 0x000000080000780c */ /* 0x000fe20001f64270 */
[-C--:B------:R-:W-:Y:S01]  /*59f0*/  FMUL R56, R56, R89.reuse ;  /* 0x0000005938387220 */ /* 0x080fe20000400000 */
[----:B------:R-:W-:Y:S01]  /*5a00*/  ISETP.GT.AND P4, PT, R0, RZ, P0 ;  /* 0x000000ff0000720c */ /* 0x000fe20000784270 */
[----:B------:R-:W-:Y:S01]  /*5a10*/  FMUL R57, R57, R89 ;  /* 0x0000005939397220 */ /* 0x000fe20000400000 */
[----:B------:R-:W-:Y:S01]  /*5a20*/  F2FP.BF16.F32.PACK_AB R43, RZ, R43 ;  /* 0x0000002bff2b723e */ /* 0x000fe200000010ff */
[-C--:B------:R-:W-:Y:S01]  /*5a30*/  FMUL R58, R58, R89.reuse ;  /* 0x000000593a3a7220 */ /* 0x080fe20000400000 */
[----:B------:R-:W-:Y:S01]  /*5a40*/  F2FP.BF16.F32.PACK_AB R44, RZ, R44 ;  /* 0x0000002cff2c723e */ /* 0x000fe200000010ff */
[----:B------:R-:W-:Y:S01]  /*5a50*/  FMUL R59, R59, R89 ;  /* 0x000000593b3b7220 */ /* 0x000fe20000400000 */
[----:B------:R-:W-:Y:S01]  /*5a60*/  F2FP.BF16.F32.PACK_AB R45, RZ, R45 ;  /* 0x0000002dff2d723e */ /* 0x000fe200000010ff */
[----:B------:R-:W-:Y:S01]  /*5a70*/  FMUL R60, R60, R89 ;  /* 0x000000593c3c7220 */ /* 0x000fe20000400000 */
[----:B------:R-:W-:Y:S01]  /*5a80*/  F2FP.BF16.F32.PACK_AB R46, RZ, R46 ;  /* 0x0000002eff2e723e */ /* 0x000fe200000010ff */
[----:B------:R-:W-:Y:S01]  /*5a90*/  @P2 STG.E.U16 desc[UR36][R4.64+0x32], R37 ;  /* 0x0000322504002986 */ /* 0x000fe2000c101524 */
[----:B------:R-:W-:Y:S01]  /*5aa0*/  F2FP.BF16.F32.PACK_AB R47, RZ, R47 ;  /* 0x0000002fff2f723e */ /* 0x000fe200000010ff */
[-C--:B------:R-:W-:Y:S01]  /*5ab0*/  FMUL R61, R61, R89.reuse ;  /* 0x000000593d3d7220 */ /* 0x080fe20000400000 */
[----:B------:R-:W-:Y:S01]  /*5ac0*/  F2FP.BF16.F32.PACK_AB R48, RZ, R48 ;  /* 0x00000030ff30723e */ /* 0x000fe200000010ff */
[----:B------:R-:W-:Y:S01]  /*5ad0*/  @P1 STG.E.U16 desc[UR36][R6.64+0x30], R38 ;  /* 0x0000302606001986 */ /* 0x000fe2000c101524 */
[----:B------:R-:W-:Y:S01]  /*5ae0*/  ISETP.GT.AND P1, PT, R0, 0x8, P0 ;  /* 0x000000080000780c */ /* 0x000fe20000724270 */
[-C--:B------:R-:W-:Y:S01]  /*5af0*/  FMUL R62, R62, R89.reuse ;  /* 0x000000593e3e7220 */ /* 0x080fe20000400000 */
[C---:B------:R-:W-:Y:S01]  /*5b00*/  ISETP.GT.AND P0, PT, R3.reuse, 0x28, PT ;  /* 0x000000280300780c */ /* 0x040fe20003f04270 */
[----:B------:R-:W-:Y:S01]  /*5b10*/  @P3 STG.E.U16 desc[UR36][R6.64+0x32], R39 ;  /* 0x0000322706003986 */ /* 0x000fe2000c101524 */
[----:B------:R-:W-:Y:S01]  /*5b20*/  ISETP.GT.AND P3, PT, R3, 0x21, PT ;  /* 0x000000210300780c */ /* 0x000fe20003f64270 */
[----:B------:R-:W-:Y:S01]  /*5b30*/  FMUL R63, R63, R89 ;  /* 0x000000593f3f7220 */ /* 0x000fe20000400000 */
[----:B------:R-:W-:Y:S01]  /*5b40*/  F2FP.BF16.F32.PACK_AB R49, RZ, R49 ;  /* 0x00000031ff31723e */ /* 0x000fe200000010ff */
[----:B------:R-:W-:Y:S01]  /*5b50*/  @P4 STG.E.U16 desc[UR36][R4.64+0x40], R40 ;  /* 0x0000402804004986 */ /* 0x000fe2000c101524 */
[----:B------:R-:W-:Y:S01]  /*5b60*/  ISETP.GT.AND P2, PT, R0, RZ, P3 ;  /* 0x000000ff0000720c */ /* 0x000fe20001f44270 */
[-C--:B------:R-:W-:Y:S01]  /*5b70*/  FMUL R64, R64, R89.reuse ;  /* 0x0000005940407220 */ /* 0x080fe20000400000 */
[C---:B------:R-:W-:Y:S01]  /*5b80*/  ISETP.GT.AND P3, PT, R0.reuse, 0x8, P3 ;  /* 0x000000080000780c */ /* 0x040fe20001f64270 */
[-C--:B------:R-:W-:Y:S01]  /*5b90*/  FMUL R65, R65, R89.reuse ;  /* 0x0000005941417220 */ /* 0x080fe20000400000 */
        /* <DEDUP_REMOVED lines=62> */
[----:B------:R-:W-:-:S02]  /*5f80*/  F2FP.BF16.F32.PACK_AB R68, RZ, R68 ;  /* 0x00000044ff44723e */ /* 0x000fc400000010ff */
[----:B------:R-:W-:Y:S01]  /*5f90*/  F2FP.BF16.F32.PACK_AB R69, RZ, R69 ;  /* 0x00000045ff45723e */ /* 0x000fe200000010ff */
[----:B------:R-:W-:Y:S01]  /*5fa0*/  @P1 STG.E.U16 desc[UR36][R6.64+0x60], R50 ;  /* 0x0000603206001986 */ /* 0x000fe2000c101524 */
[C---:B------:R-:W-:Y:S02]  /*5fb0*/  ISETP.GT.AND P1, PT, R0.reuse, 0x8, P0 ;  /* 0x000000080000780c */ /* 0x040fe40000724270 */
[C---:B------:R-:W-:Y:S01]  /*5fc0*/  ISETP.GT.AND P0, PT, R3.reuse, 0x40, PT ;  /* 0x000000400300780c */ /* 0x040fe20003f04270 */
[----:B------:R-:W-:Y:S01]  /*5fd0*/  @P3 STG.E.U16 desc[UR36][R6.64+0x62], R51 ;  /* 0x0000623306003986 */ /* 0x000fe2000c101524 */
[----:B------:R-:W-:Y:S02]  /*5fe0*/  ISETP.GT.AND P3, PT, R3, 0x39, PT ;  /* 0x000000390300780c */ /* 0x000fe40003f64270 */
[----:B------:R-:W-:Y:S01]  /*5ff0*/  F2FP.BF16.F32.PACK_AB R70, RZ, R70 ;  /* 0x00000046ff46723e */ /* 0x000fe200000010ff */
[----:B------:R-:W-:Y:S01]  /*6000*/  @P4 STG.E.U16 desc[UR36][R4.64+0x70], R52 ;  /* 0x0000703404004986 */ /* 0x000fe2000c101524 */
[----:B------:R-:W-:-:S02]  /*6010*/  ISETP.GT.AND P2, PT, R0, RZ, P3 ;  /* 0x000000ff0000720c */ /* 0x000fc40001f44270 */
[C---:B------:R-:W-:Y:S02]  /*6020*/  ISETP.GT.AND P3, PT, R0.reuse, 0x8, P3 ;  /* 0x000000080000780c */ /* 0x040fe40001f64270 */
[----:B------:R-:W-:Y:S02]  /*6030*/  ISETP.GT.AND P4, PT, R0, RZ, P0 ;  /* 0x000000ff0000720c */ /* 0x000fe40000784270 */
[----:B------:R-:W-:Y:S02]  /*6040*/  F2FP.BF16.F32.PACK_AB R71, RZ, R71 ;  /* 0x00000047ff47723e */ /* 0x000fe400000010ff */
[----:B------:R-:W-:Y:S02]  /*6050*/  F2FP.BF16.F32.PACK_AB R72, RZ, R72 ;  /* 0x00000048ff48723e */ /* 0x000fe400000010ff */
[----:B------:R-:W-:Y:S02]  /*6060*/  F2FP.BF16.F32.PACK_AB R73, RZ, R73 ;  /* 0x00000049ff49723e */ /* 0x000fe400000010ff */
        /* <DEDUP_REMOVED lines=33> */
[----:B------:R-:W-:-:S03]  /*6280*/  F2FP.BF16.F32.PACK_AB R87, RZ, R87 ;  /* 0x00000057ff57723e */ /* 0x000fc600000010ff */
[----:B------:R-:W-:Y:S04]  /*6290*/  @P2 STG.E.U16 desc[UR36][R4.64+0x92], R61 ;  /* 0x0000923d04002986 */ /* 0x000fe8000c101524 */
[----:B------:R-:W-:Y:S01]  /*62a0*/  @P1 STG.E.U16 desc[UR36][R6.64+0x90], R62 ;  /* 0x0000903e06001986 */ /* 0x000fe2000c101524 */
[----:B------:R-:W-:Y:S02]  /*62b0*/  ISETP.GT.AND P1, PT, R0, 0x8, P0 ;  /* 0x000000080000780c */ /* 0x000fe40000724270 */
[C---:B------:R-:W-:Y:S01]  /*62c0*/  ISETP.GT.AND P0, PT, R3.reuse, 0x58, PT ;  /* 0x000000580300780c */ /* 0x040fe20003f04270 */
[----:B------:R-:W-:Y:S01]  /*62d0*/  @P3 STG.E.U16 desc[UR36][R6.64+0x92], R63 ;  /* 0x0000923f06003986 */ /* 0x000fe2000c101524 */
[----:B------:R-:W-:-:S03]  /*62e0*/  ISETP.GT.AND P3, PT, R3, 0x51, PT ;  /* 0x000000510300780c */ /* 0x000fc60003f64270 */
[----:B------:R-:W-:Y:S01]  /*62f0*/  @P4 STG.E.U16 desc[UR36][R4.64+0xa0], R64 ;  /* 0x0000a04004004986 */ /* 0x000fe2000c101524 */
[C---:B------:R-:W-:Y:S02]  /*6300*/  ISETP.GT.AND P2, PT, R0.reuse, RZ, P3 ;  /* 0x000000ff0000720c */ /* 0x040fe40001f44270 */
[C---:B------:R-:W-:Y:S02]  /*6310*/  ISETP.GT.AND P3, PT, R0.reuse, 0x8, P3 ;  /* 0x000000080000780c */ /* 0x040fe40001f64270 */
[----:B------:R-:W-:-:S09]  /*6320*/  ISETP.GT.AND P4, PT, R0, RZ, P0 ;  /* 0x000000ff0000720c */ /* 0x000fd20000784270 */
        /* <DEDUP_REMOVED lines=9> */
[C---:B------:R-:W-:Y:S02]  /*63c0*/  ISETP.GT.AND P3, PT, R0.reuse, RZ, P0 ;  /* 0x000000ff0000720c */ /* 0x040fe40000764270 */
[----:B------:R-:W-:-:S07]  /*63d0*/  ISETP.GT.AND P0, PT, R0, 0x8, P0 ;  /* 0x000000080000780c */ /* 0x000fce0000704270 */
[----:B------:R-:W-:Y:S04]  /*63e0*/  @P2 STG.E.U16 desc[UR36][R4.64+0xb2], R69 ;  /* 0x0000b24504002986 */ /* 0x000fe8000c101524 */
[----:B------:R-:W-:Y:S01]  /*63f0*/  @P1 STG.E.U16 desc[UR36][R6.64+0xb0], R70 ;  /* 0x0000b04606001986 */ /* 0x000fe2000c101524 */
[----:B------:R-:W-:-:S03]  /*6400*/  ISETP.GT.AND P1, PT, R3, 0x68, PT ;  /* 0x000000680300780c */ /* 0x000fc60003f24270 */
        /* <DEDUP_REMOVED lines=11> */
[C---:B------:R-:W-:Y:S02]  /*64c0*/  ISETP.GT.AND P2, PT, R0.reuse, RZ, P0 ;  /* 0x000000ff0000720c */ /* 0x040fe40000744270 */
[----:B------:R-:W-:Y:S01]  /*64d0*/  ISETP.GT.AND P0, PT, R0, 0x8, P0 ;  /* 0x000000080000780c */ /* 0x000fe20000704270 */
[----:B------:R-:W-:Y:S01]  /*64e0*/  @P3 STG.E.U16 desc[UR36][R4.64+0xd0], R76 ;  /* 0x0000d04c04003986 */ /* 0x000fe2000c101524 */
[----:B------:R-:W-:-:S04]  /*64f0*/  ISETP.GT.AND P3, PT, R3, 0x70, PT ;  /* 0x000000700300780c */ /* 0x000fc80003f64270 */
[C---:B------:R-:W-:Y:S02]  /*6500*/  ISETP.GT.AND P4, PT, R0.reuse, RZ, P3 ;  /* 0x000000ff0000720c */ /* 0x040fe40001f84270 */
[----:B------:R-:W-:-:S03]  /*6510*/  ISETP.GT.AND P3, PT, R0, 0x8, P3 ;  /* 0x000000080000780c */ /* 0x000fc60001f64270 */
[----:B------:R-:W-:Y:S01]  /*6520*/  @P2 STG.E.U16 desc[UR36][R4.64+0xd2], R77 ;  /* 0x0000d24d04002986 */ /* 0x000fe2000c101524 */
[----:B------:R-:W-:-:S03]  /*6530*/  ISETP.GT.AND P2, PT, R3, 0x79, PT ;  /* 0x000000790300780c */ /* 0x000fc60003f44270 */
[----:B------:R-:W-:Y:S01]  /*6540*/  @P1 STG.E.U16 desc[UR36][R6.64+0xd0], R78 ;  /* 0x0000d04e06001986 */ /* 0x000fe2000c101524 */
[----:B------:R-:W-:-:S03]  /*6550*/  ISETP.GT.AND P1, PT, R3, 0x78, PT ;  /* 0x000000780300780c */ /* 0x000fc60003f24270 */
[----:B------:R-:W-:Y:S01]  /*6560*/  @P0 STG.E.U16 desc[UR36][R6.64+0xd2], R79 ;  /* 0x0000d24f06000986 */ /* 0x000fe2000c101524 */
[----:B------:R-:W-:-:S03]  /*6570*/  ISETP.GT.AND P0, PT, R3, 0x71, PT ;  /* 0x000000710300780c */ /* 0x000fc60003f04270 */
[----:B------:R-:W-:Y:S01]  /*6580*/  @P4 STG.E.U16 desc[UR36][R4.64+0xe0], R80 ;  /* 0x0000e05004004986 */ /* 0x000fe2000c101524 */
[C---:B------:R-:W-:Y:S02]  /*6590*/  ISETP.GT.AND P4, PT, R0.reuse, RZ, P0 ;  /* 0x000000ff0000720c */ /* 0x040fe40000784270 */
[----:B------:R-:W-:-:S11]  /*65a0*/  ISETP.GT.AND P0, PT, R0, 0x8, P0 ;  /* 0x000000080000780c */ /* 0x000fd60000704270 */
[----:B------:R-:W-:Y:S01]  /*65b0*/  @P4 STG.E.U16 desc[UR36][R4.64+0xe2], R81 ;  /* 0x0000e25104004986 */ /* 0x000fe2000c101524 */
[C---:B------:R-:W-:Y:S02]  /*65c0*/  ISETP.GT.AND P4, PT, R0.reuse, RZ, P2 ;  /* 0x000000ff0000720c */ /* 0x040fe40001784270 */
[C---:B------:R-:W-:Y:S01]  /*65d0*/  ISETP.GT.AND P2, PT, R0.reuse, 0x8, P2 ;  /* 0x000000080000780c */ /* 0x040fe20001744270 */
[----:B------:R-:W-:Y:S01]  /*65e0*/  @P3 STG.E.U16 desc[UR36][R6.64+0xe0], R82 ;  /* 0x0000e05206003986 */ /* 0x000fe2000c101524 */
[C---:B------:R-:W-:Y:S02]  /*65f0*/  ISETP.GT.AND P3, PT, R0.reuse, RZ, P1 ;  /* 0x000000ff0000720c */ /* 0x040fe40000f64270 */
[----:B------:R-:W-:Y:S01]  /*6600*/  ISETP.GT.AND P1, PT, R0, 0x8, P1 ;  /* 0x000000080000780c */ /* 0x000fe20000f24270 */
[----:B------:R-:W-:Y:S10]  /*6610*/  @P0 STG.E.U16 desc[UR36][R6.64+0xe2], R83 ;  /* 0x0000e25306000986 */ /* 0x000ff4000c101524 */
[----:B------:R-:W-:Y:S04]  /*6620*/  @P3 STG.E.U16 desc[UR36][R4.64+0xf0], R84 ;  /* 0x0000f05404003986 */ /* 0x000fe8000c101524 */
[----:B------:R0:W-:Y:S02]  /*6630*/  @P4 STG.E.U16 desc[UR36][R4.64+0xf2], R85 ;  /* 0x0000f25504004986 */ /* 0x0001e4000c101524 */
[----:B0-----:R-:W-:-:S02]  /*6640*/  @P1 IMAD.MOV.U32 R4, RZ, RZ, R6 ;  /* 0x000000ffff041224 */ /* 0x001fc400078e0006 */
[----:B------:R-:W-:-:S05]  /*6650*/  @P1 IMAD.MOV.U32 R5, RZ, RZ, R7 ;  /* 0x000000ffff051224 */ /* 0x000fca00078e0007 */
[----:B------:R0:W-:Y:S04]  /*6660*/  @P1 STG.E.U16 desc[UR36][R4.64+0xf0], R86 ;  /* 0x0000f05604001986 */ /* 0x0001e8000c101524 */
[----:B------:R0:W-:Y:S02]  /*6670*/  @P2 STG.E.U16 desc[UR36][R6.64+0xf2], R87 ;  /* 0x0000f25706002986 */ /* 0x0001e4000c101524 */
.L_x_162:
[----:B------:R-:W-:Y:S05]  /*6680*/  BSYNC B0 ;  /* 0x0000000000007941 */ /* 0x000fea0003800000 */
.L_x_36:
[----:B0-----:R-:W2:Y:S01]  /*6690*/  LDL.64 R4, [R1] ;  /* 0x0000000001047983 */ /* 0x001ea20000100a00 */
[----:B------:R-:W-:Y:S01]  /*66a0*/  ULDC.64 UR4, c[0x0][0x650] ;  /* 0x0001940000047ab9 */ /* 0x000fe20000000a00 */
[----:B------:R-:W-:Y:S02]  /*66b0*/  IMAD.U32 R0, RZ, RZ, UR44 ;  /* 0x0000002cff007e24 */ /* 0x000fe4000f8e00ff */
[----:B------:R-:W-:Y:S02]  /*66c0*/  IMAD.MOV.U32 R22, RZ, RZ, -0x1 ;  /* 0xffffffffff167424 */ /* 0x000fe400078e00ff */
[----:B------:R0:W-:Y:S01]  /*66d0*/  SYNCS.ARRIVE.TRANS64.A1T0 RZ, [R0+UR46], RZ ;  /* 0x000000ff00ff79a7 */ /* 0x0001e2000810002e */
[----:B-----5:R-:W-:Y:S02]  /*66e0*/  IMAD.MOV.U32 R18, RZ, RZ, -0x1 ;  /* 0xffffffffff127424 */ /* 0x020fe400078e00ff */
[----:B------:R-:W-:Y:S01]  /*66f0*/  IMAD.MOV.U32 R19, RZ, RZ, -0x1 ;  /* 0xffffffffff137424 */ /* 0x000fe200078e00ff */
[----:B0-----:R-:W-:-:S02]  /*6700*/  PRMT R0, RZ, 0x7610, R0 ;  /* 0x00007610ff007816 */ /* 0x001fc40000000000 */
[----:B--2---:R-:W-:-:S05]  /*6710*/  LEA R16, P0, R4, R16, 0x1 ;  /* 0x0000001004107211 */ /* 0x004fca00078008ff */
[----:B------:R-:W-:Y:S01]  /*6720*/  IMAD.X R17, R98, 0x1, R17, P0 ;  /* 0x0000000162117824 */ /* 0x000fe200000e0611 */
[----:B------:R-:W-:-:S04]  /*6730*/  ISETP.GE.U32.AND P0, PT, R16, UR4, PT ;  /* 0x0000000410007c0c */ /* 0x000fc8000bf06070 */
[----:B------:R-:W-:-:S13]  /*6740*/  ISETP.GE.U32.AND.EX P0, PT, R17, UR5, PT, P0 ;  /* 0x0000000511007c0c */ /* 0x000fda000bf06100 */
[----:B------:R-:W-:Y:S05]  /*6750*/  @P0 BRA `(.L_x_163) ;  /* 0x00000004004c0947 */ /* 0x000fea0003800000 */
[----:B------:R-:W0:Y:S01]  /*6760*/  LDC.64 R10, c[0x0][0x628] ;  /* 0x00018a00ff0a7b82 */ /* 0x000e220000000a00 */
[----:B------:R-:W2:Y:S01]  /*6770*/  S2R R12, SR_CTAID.X ;  /* 0x00000000000c7919 */ /* 0x000ea20000002500 */
[----:B------:R-:W-:Y:S02]  /*6780*/  IMAD.MOV.U32 R8, RZ, RZ, R16 ;  /* 0x000000ffff087224 */ /* 0x000fe400078e0010 */
[----:B------:R-:W-:Y:S01]  /*6790*/  IMAD.MOV.U32 R9, RZ, RZ, R17 ;  /* 0x000000ffff097224 */ /* 0x000fe200078e0011 */
[----:B------:R-:W0:Y:S03]  /*67a0*/  S2R R18, SR_CTAID.Y ;  /* 0x0000000000127919 */ /* 0x000e260000002600 */
[----:B------:R-:W1:Y:S08]  /*67b0*/  LDC R0, c[0x0][0x630] ;  /* 0x00018c00ff007b82 */ /* 0x000e700000000800 */
[----:B------:R-:W1:Y:S01]  /*67c0*/  LDC.64 R14, c[0x0][0x620] ;  /* 0x00018800ff0e7b82 */ /* 0x000e620000000a00 */
[----:B0-----:R-:W-:-:S04]  /*67d0*/  ISETP.NE.U32.AND P0, PT, R10, RZ, PT ;  /* 0x000000ff0a00720c */ /* 0x001fc80003f05070 */
[----:B------:R-:W-:-:S13]  /*67e0*/  ISETP.NE.AND.EX P0, PT, R11, RZ, PT, P0 ;  /* 0x000000ff0b00720c */ /* 0x000fda0003f05300 */
[----:B-12---:R-:W-:Y:S05]  /*67f0*/  @!P0 BRA `(.L_x_164) ;  /* 0x0000000000288947 */ /* 0x006fea0003800000 */
[----:B------:R-:W0:Y:S02]  /*6800*/  LDC R3, c[0x0][0x634] ;  /* 0x00018d00ff037b82 */ /* 0x000e240000000800 */
[----:B0-----:R-:W-:-:S05]  /*6810*/  IADD3 R3, P0, R16, R3, RZ ;  /* 0x0000000310037210 */ /* 0x001fca0007f1e0ff */
[----:B------:R-:W-:-:S04]  /*6820*/  IMAD.X R13, RZ, RZ, R17, P0 ;  /* 0x000000ffff0d7224 */ /* 0x000fc800000e0611 */
[----:B------:R-:W-:-:S04]  /*6830*/  IMAD.WIDE.U32 R4, R13, R10, RZ ;  /* 0x0000000a0d047225 */ /* 0x000fc800078e00ff */
[----:B---34-:R-:W-:-:S04]  /*6840*/  IMAD.WIDE.U32 R6, P0, R3, R11, R4 ;  /* 0x0000000b03067225 */ /* 0x018fc80007800004 */
[----:B------:R-:W-:-:S04]  /*6850*/  IMAD.WIDE.U32 R4, R3, R10, RZ ;  /* 0x0000000a03047225 */ /* 0x000fc800078e00ff */
[----:B------:R-:W-:Y:S01]  /*6860*/  IMAD.X R9, RZ, RZ, RZ, P0 ;  /* 0x000000ffff097224 */ /* 0x000fe200000e06ff */
[----:B------:R-:W-:Y:S01]  /*6870*/  IADD3 RZ, P0, R5, R6, RZ ;  /* 0x0000000605ff7210 */ /* 0x000fe20007f1e0ff */
[----:B------:R-:W-:-:S04]  /*6880*/  IMAD.MOV.U32 R8, RZ, RZ, R7 ;  /* 0x000000ffff087224 */ /* 0x000fc800078e0007 */
[----:B------:R-:W-:-:S08]  /*6890*/  IMAD.WIDE.U32.X R8, R13, R11, R8, P0 ;  /* 0x0000000b0d087225 */ /* 0x000fd000000e0408 */
.L_x_164:
[-CC-:B------:R-:W-:Y:S01]  /*68a0*/  SHF.R.U64 R19, R8, R0.reuse, R9.reuse ;  /* 0x0000000008137219 */ /* 0x180fe20000001209 */
[----:B------:R-:W0:Y:S01]  /*68b0*/  LDC.64 R26, c[0x0][0x640] ;  /* 0x00019000ff1a7b82 */ /* 0x000e220000000a00 */
[----:B------:R-:W-:Y:S01]  /*68c0*/  SHF.R.U32.HI R0, RZ, R0, R9 ;  /* 0x00000000ff007219 */ /* 0x000fe20000011609 */
[----:B------:R-:W-:Y:S01]  /*68d0*/  ULDC UR4, c[0x0][0x150] ;  /* 0x0000540000047ab9 */ /* 0x000fe20000000800 */
[----:B------:R-:W-:Y:S02]  /*68e0*/  IADD3 R3, P0, RZ, -R19, RZ ;  /* 0x80000013ff037210 */ /* 0x000fe40007f1e0ff */
[----:B---34-:R-:W-:-:S03]  /*68f0*/  I2FP.F32.U32 R7, R12 ;  /* 0x0000000c00077245 */ /* 0x018fc60000201000 */
[----:B------:R-:W1:Y:S01]  /*6900*/  LDC R6, c[0x0][0x618] ;  /* 0x00018600ff067b82 */ /* 0x000e620000000800 */
[----:B------:R-:W-:Y:S02]  /*6910*/  IMAD.X R5, RZ, RZ, ~R0, P0 ;  /* 0x000000ffff057224 */ /* 0x000fe400000e0e00 */
[----:B------:R-:W-:Y:S01]  /*6920*/  FMUL R7, R7, UR4 ;  /* 0x0000000407077c20 */ /* 0x000fe20008400000 */
[----:B------:R-:W-:Y:S01]  /*6930*/  ULDC UR4, c[0x0][0x154] ;  /* 0x0000550000047ab9 */ /* 0x000fe20000000800 */
[-C--:B------:R-:W-:Y:S02]  /*6940*/  IMAD R0, R5, R14.reuse, RZ ;  /* 0x0000000e05007224 */ /* 0x080fe400078e02ff */
[C---:B------:R-:W-:Y:S01]  /*6950*/  IMAD.WIDE.U32 R4, R3.reuse, R14, R16 ;  /* 0x0000000e03047225 */ /* 0x040fe200078e0010 */
[----:B------:R-:W2:Y:S01]  /*6960*/  LDC R11, c[0x0][0x608] ;  /* 0x00018200ff0b7b82 */ /* 0x000ea20000000800 */
[----:B------:R-:W3:Y:S02]  /*6970*/  F2I.U32.TRUNC.NTZ R7, R7 ;  /* 0x0000000700077305 */ /* 0x000ee4000020f000 */
[----:B------:R-:W-:-:S04]  /*6980*/  IMAD R3, R3, R15, R0 ;  /* 0x0000000f03037224 */ /* 0x000fc800078e0200 */
[----:B------:R-:W-:Y:S01]  /*6990*/  IMAD.IADD R3, R5, 0x1, R3 ;  /* 0x0000000105037824 */ /* 0x000fe200078e0203 */
[----:B------:R-:W4:Y:S01]  /*69a0*/  LDC R8, c[0x0][0x658] ;  /* 0x00019600ff087b82 */ /* 0x000f220000000800 */
[----:B------:R-:W-:Y:S02]  /*69b0*/  I2FP.F32.U32 R5, R18 ;  /* 0x0000001200057245 */ /* 0x000fe40000201000 */
[----:B0-----:R-:W-:-:S04]  /*69c0*/  ISETP.NE.U32.AND P0, PT, R26, RZ, PT ;  /* 0x000000ff1a00720c */ /* 0x001fc80003f05070 */
[----:B------:R-:W-:Y:S01]  /*69d0*/  ISETP.NE.AND.EX P0, PT, R27, RZ, PT, P0 ;  /* 0x000000ff1b00720c */ /* 0x000fe20003f05300 */
[----:B------:R-:W0:Y:S01]  /*69e0*/  LDC R9, c[0x0][0x144] ;  /* 0x00005100ff097b82 */ /* 0x000e220000000800 */
[-C--:B-1----:R-:W-:Y:S01]  /*69f0*/  SHF.R.U32.HI R0, RZ, R6.reuse, R3 ;  /* 0x00000006ff007219 */ /* 0x082fe20000011603 */
[----:B---3--:R-:W-:Y:S01]  /*6a00*/  IMAD.MOV R7, RZ, RZ, -R7 ;  /* 0x000000ffff077224 */ /* 0x008fe200078e0a07 */
[----:B------:R-:W-:Y:S01]  /*6a10*/  SHF.R.U64 R13, R4, R6, R3 ;  /* 0x00000006040d7219 */ /* 0x000fe20000001203 */
[----:B------:R-:W-:-:S04]  /*6a20*/  FMUL R6, R5, UR4 ;  /* 0x0000000405067c20 */ /* 0x000fc80008400000 */
[----:B------:R-:W1:Y:S01]  /*6a30*/  LDC R21, c[0x0][0x148] ;  /* 0x00005200ff157b82 */ /* 0x000e620000000800 */
[-CC-:B--2---:R-:W-:Y:S02]  /*6a40*/  SHF.R.U64 R10, R13, R11.reuse, R0.reuse ;  /* 0x0000000b0d0a7219 */ /* 0x184fe40000001200 */
[----:B------:R-:W-:Y:S02]  /*6a50*/  SHF.R.U32.HI R3, RZ, R11, R0 ;  /* 0x0000000bff037219 */ /* 0x000fe40000011600 */
[----:B------:R2:W3:Y:S03]  /*6a60*/  F2I.U32.TRUNC.NTZ R0, R6 ;  /* 0x0000000600007305 */ /* 0x0004e6000020f000 */
[----:B------:R-:W1:Y:S01]  /*6a70*/  LDC R14, c[0x0][0x648] ;  /* 0x00019200ff0e7b82 */ /* 0x000e620000000800 */
[-CC-:B----4-:R-:W-:Y:S02]  /*6a80*/  SHF.R.U64 R15, R10, R8.reuse, R3.reuse ;  /* 0x000000080a0f7219 */ /* 0x190fe40000001203 */
[----:B------:R-:W-:-:S03]  /*6a90*/  SHF.R.U32.HI R5, RZ, R8, R3 ;  /* 0x00000008ff057219 */ /* 0x000fc60000011603 */
[----:B------:R-:W-:Y:S02]  /*6aa0*/  IMAD.MOV.U32 R4, RZ, RZ, R15 ;  /* 0x000000ffff047224 */ /* 0x000fe400078e000f */
[----:B------:R-:W4:Y:S01]  /*6ab0*/  LDC R20, c[0x0][0x638] ;  /* 0x00018e00ff147b82 */ /* 0x000f220000000800 */
[----:B0-----:R-:W-:-:S07]  /*6ac0*/  IMAD R25, R9, R7, R12 ;  /* 0x0000000709197224 */ /* 0x001fce00078e020c */
[----:B------:R-:W0:Y:S08]  /*6ad0*/  LDC R24, c[0x0][0x610] ;  /* 0x00018400ff187b82 */ /* 0x000e300000000800 */
[----:B------:R-:W0:Y:S01]  /*6ae0*/  LDC R28, c[0x0][0x600] ;  /* 0x00018000ff1c7b82 */ /* 0x000e220000000800 */
[----:B--23--:R-:W-:Y:S05]  /*6af0*/  @!P0 BRA `(.L_x_165) ;  /* 0x0000000000288947 */ /* 0x00cfea0003800000 */
        /* <DEDUP_REMOVED lines=10> */
.L_x_165:
[----:B------:R-:W-:Y:S02]  /*6ba0*/  ISETP.NE.AND P0, PT, R2, 0x1, PT ;  /* 0x000000010200780c */ /* 0x000fe40003f05270 */
[----:B-1----:R-:W-:Y:S01]  /*6bb0*/  SHF.R.U64 R3, R4, R14, R5 ;  /* 0x0000000e04037219 */ /* 0x002fe20000001205 */
[----:B------:R-:W-:Y:S01]  /*6bc0*/  IMAD.MOV R5, RZ, RZ, -R0 ;  /* 0x000000ffff057224 */ /* 0x000fe200078e0a00 */
[----:B------:R-:W-:-:S03]  /*6bd0*/  LOP3.LUT R0, R10, R101, RZ, 0xc0, !PT ;  /* 0x000000650a007212 */ /* 0x000fc600078ec0ff */
[----:B------:R-:W-:Y:S02]  /*6be0*/  IMAD.MOV R4, RZ, RZ, -R3 ;  /* 0x000000ffff047224 */ /* 0x000fe400078e0a03 */
[----:B------:R-:W-:Y:S01]  /*6bf0*/  IMAD R22, R97, R3, R0 ;  /* 0x0000000361167224 */ /* 0x000fe200078e0200 */
[----:B------:R-:W-:Y:S01]  /*6c00*/  LOP3.LUT R3, R13, R100, RZ, 0xc0, !PT ;  /* 0x000000640d037212 */ /* 0x000fe200078ec0ff */
[----:B----4-:R-:W-:Y:S02]  /*6c10*/  IMAD R0, R4, R20, R15 ;  /* 0x0000001404007224 */ /* 0x010fe400078e020f */
[----:B------:R-:W-:Y:S02]  /*6c20*/  @P0 IMAD R25, R21, R5, R18 ;  /* 0x0000000515190224 */ /* 0x000fe400078e0212 */
[----:B0-----:R-:W-:Y:S02]  /*6c30*/  IMAD R3, R0, R28, R3 ;  /* 0x0000001c00037224 */ /* 0x001fe400078e0203 */
[----:B------:R-:W-:-:S02]  /*6c40*/  IMAD R22, R22, R24, R25 ;  /* 0x0000001816167224 */ /* 0x000fc400078e0219 */
[----:B------:R-:W-:-:S03]  /*6c50*/  IMAD.MOV.U32 R4, RZ, RZ, 0x1 ;  /* 0x00000001ff047424 */ /* 0x000fc600078e00ff */
[----:B------:R-:W-:Y:S02]  /*6c60*/  SEL R18, R3, R22, !P0 ;  /* 0x0000001603127207 */ /* 0x000fe40004000000 */
[----:B------:R-:W-:Y:S02]  /*6c70*/  PRMT R0, R4, 0x7610, R0 ;  /* 0x0000761004007816 */ /* 0x000fe40000000000 */
[----:B------:R-:W-:-:S07]  /*6c80*/  SEL R22, R22, R3, !P0 ;  /* 0x0000000316167207 */ /* 0x000fce0004000000 */
.L_x_163:
[----:B------:R-:W-:Y:S01]  /*6c90*/  LOP3.LUT P0, RZ, R0, 0xff, RZ, 0xc0, !PT ;  /* 0x000000ff00ff7812 */ /* 0x000fe2000780c0ff */
[----:B------:R-:W-:Y:S01]  /*6ca0*/  UIMAD.WIDE.U32 UR4, UR38, -0x33333333, URZ ;  /* 0xcccccccd260478a5 */ /* 0x000fe2000f8e003f */
[----:B------:R-:W-:-:S03]  /*6cb0*/  LOP3.LUT R105, R105, 0x1, RZ, 0x3c, !PT ;  /* 0x0000000169697812 */ /* 0x000fc600078e3cff */
[----:B------:R-:W-:-:S04]  /*6cc0*/  USHF.R.U32.HI UR4, URZ, 0x2, UR5 ;  /* 0x000000023f047899 */ /* 0x000fc80008011605 */
[----:B------:R-:W-:-:S04]  /*6cd0*/  UIMAD UR38, UR4, -0x5, UR38 ;  /* 0xfffffffb042678a4 */ /* 0x000fc8000f8e0226 */
[----:B------:R-:W-:Y:S08]  /*6ce0*/  @P0 BRA `(.L_x_166) ;  /* 0xffffffa800900947 */ /* 0x000ff0000383ffff */
[----:B------:R-:W-:Y:S05]  /*6cf0*/  EXIT ;  /* 0x000000000000794d */ /* 0x000fea0003800000 */
.L_x_17:
[----:B------:R-:W-:-:S08]  /*6d00*/  ISETP.NE.AND P0, PT, R14, RZ, PT ;  /* 0x000000ff0e00720c */ /* 0x000fd00003f05270 */
[----:B0-----:R-:W0:-:S00]  /*6d10*/  USETMAXREG.DEALLOC.CTAPOOL 0x28 ;  /* 0x00000028000079c8 */ /* 0x001e0000080e0500 */
[----:B------:R-:W-:Y:S05]  /*6d20*/  @P0 EXIT ;  /* 0x000000000000094d */ /* 0x000fea0003800000 */
[----:B0-----:R-:W-:Y:S01]  /*6d30*/  LOP3.LUT P0, RZ, R3, 0xff, RZ, 0xc0, !PT ;  /* 0x000000ff03ff7812 */ /* 0x001fe2000780c0ff */
[----:B------:R-:W-:Y:S02]  /*6d40*/  IMAD.MOV.U32 R3, RZ, RZ, 0x1 ;  /* 0x00000001ff037424 */ /* 0x000fe400078e00ff */
[----:B------:R-:W-:-:S10]  /*6d50*/  IMAD.MOV.U32 R8, RZ, RZ, RZ ;  /* 0x000000ffff087224 */ /* 0x000fd400078e00ff */
[----:B------:R-:W-:Y:S05]  /*6d60*/  @!P0 BRA `(.L_x_167) ;  /* 0x0000000c00588947 */ /* 0x000fea0003800000 */
[----:B------:R-:W0:Y:S01]  /*6d70*/  S2UR UR8, SR_CgaCtaId ;  /* 0x00000000000879c3 */ /* 0x000e220000008800 */
[----:B------:R-:W-:Y:S01]  /*6d80*/  LOP3.LUT P0, RZ, R4, 0x1f, RZ, 0xc0, !PT ;  /* 0x0000001f04ff7812 */ /* 0x000fe2000780c0ff */
[----:B------:R-:W-:Y:S01]  /*6d90*/  ULDC UR5, c[0x0][0x658] ;  /* 0x0001960000057ab9 */ /* 0x000fe20000000800 */
[----:B------:R-:W-:Y:S01]  /*6da0*/  UMOV UR6, 0xffffffff ;  /* 0xffffffff00067882 */ /* 0x000fe20000000000 */
[----:B------:R-:W-:Y:S01]  /*6db0*/  BSSY B0, `(.L_x_167) ;  /* 0x00000d1000007945 */ /* 0x000fe20003800000 */
[----:B------:R-:W-:Y:S01]  /*6dc0*/  USHF.L.U32 UR6, UR6, UR5, URZ ;  /* 0x0000000506067299 */ /* 0x000fe2000800063f */
[C---:B------:R-:W-:Y:S01]  /*6dd0*/  ISETP.NE.AND P2, PT, R5.reuse, RZ, PT ;  /* 0x000000ff0500720c */ /* 0x040fe20003f45270 */
[----:B------:R-:W-:Y:S01]  /*6de0*/  IMAD.MOV.U32 R10, RZ, RZ, 0x1 ;  /* 0x00000001ff0a7424 */ /* 0x000fe200078e00ff */
[----:B------:R-:W-:Y:S01]  /*6df0*/  ISETP.NE.OR P0, PT, R5, RZ, !P0 ;  /* 0x000000ff0500720c */ /* 0x000fe20004705670 */
[----:B------:R-:W-:Y:S01]  /*6e00*/  IMAD.MOV.U32 R3, RZ, RZ, 0x1 ;  /* 0x00000001ff037424 */ /* 0x000fe200078e00ff */
[----:B------:R-:W-:Y:S01]  /*6e10*/  LOP3.LUT R9, R23, 0x2, RZ, 0xfc, !PT ;  /* 0x0000000217097812 */ /* 0x000fe200078efcff */
[----:B------:R-:W-:Y:S01]  /*6e20*/  IMAD.MOV.U32 R8, RZ, RZ, RZ ;  /* 0x000000ffff087224 */ /* 0x000fe200078e00ff */
[----:B------:R-:W-:Y:S01]  /*6e30*/  ULDC UR4, c[0x0][0x600] ;  /* 0x0001800000047ab9 */ /* 0x000fe20000000800 */
[----:B------:R-:W-:Y:S01]  /*6e40*/  UMOV UR7, 0x1 ;  /* 0x0000000100077882 */ /* 0x000fe20000000000 */
[----:B------:R-:W-:-:S02]  /*6e50*/  UIADD3 UR13, UR40, 0x1, URZ ;  /* 0x00000001280d7890 */ /* 0x000fc4000fffe03f */
[----:B------:R-:W-:Y:S02]  /*6e60*/  UIADD3 UR4, UR4, -0x1, URZ ;  /* 0xffffffff04047890 */ /* 0x000fe4000fffe03f */
[----:B------:R-:W-:Y:S02]  /*6e70*/  USHF.L.U32 UR5, UR7, UR5, URZ ;  /* 0x0000000507057299 */ /* 0x000fe4000800063f */
[----:B------:R-:W-:Y:S01]  /*6e80*/  ULOP3.LUT UR6, URZ, UR6, URZ, 0x33, !UPT ;  /* 0x000000063f067292 */ /* 0x000fe2000f8e333f */
[----:B------:R-:W-:Y:S01]  /*6e90*/  ULDC.64 UR30, c[0x0][0x198] ;  /* 0x00006600001e7ab9 */ /* 0x000fe20000000a00 */
[----:B0-----:R-:W-:-:S10]  /*6ea0*/  IMAD.U32 R11, RZ, RZ, UR8 ;  /* 0x00000008ff0b7e24 */ /* 0x001fd4000f8e00ff */
.L_x_179:
[----:B------:R-:W-:-:S03]  /*6eb0*/  UMOV UR7, 0xffffffff ;  /* 0xffffffff00077882 */ /* 0x000fc60000000000 */
[----:B------:R-:W-:Y:S05]  /*6ec0*/  BRA.DIV UR7, `(.L_x_168) ;  /* 0x0000001207407947 */ /* 0x000fea000b800000 */
[----:B------:R-:W-:-:S13]  /*6ed0*/  ELECT P6, URZ, PT ;  /* 0x00000000003f782f */ /* 0x000fda00038c0000 */
.L_x_193:
[----:B------:R-:W0:Y:S01]  /*6ee0*/  LDC R4, c[0x0][0x28c] ;  /* 0x0000a300ff047b82 */ /* 0x000e220000000800 */
[----:B------:R-:W-:Y:S01]  /*6ef0*/  BSSY B1, `(.L_x_169) ;  /* 0x0000048000017945 */ /* 0x000fe20003800000 */
[----:B0-----:R-:W-:-:S13]  /*6f00*/  ISETP.LT.OR P6, PT, R4, 0x1, !P6 ;  /* 0x000000010400780c */ /* 0x001fda00077c1670 */
[----:B------:R-:W-:Y:S05]  /*6f10*/  @P6 BRA `(.L_x_170) ;  /* 0x0000000400146947 */ /* 0x000fea0003800000 */
[----:B------:R-:W-:Y:S02]  /*6f20*/  IMAD R11, R22, 0x2, R11 ;  /* 0x00000002160b7824 */ /* 0x000fe400078e020b */
[----:B------:R-:W-:Y:S02]  /*6f30*/  IMAD.SHL.U32 R18, R18, 0x80, RZ ;  /* 0x0000008012127824 */ /* 0x000fe400078e00ff */
[----:B------:R-:W-:Y:S02]  /*6f40*/  IMAD.MOV.U32 R15, RZ, RZ, RZ ;  /* 0x000000ffff0f7224 */ /* 0x000fe400078e00ff */
[----:B------:R-:W-:Y:S02]  /*6f50*/  IMAD.U32 R20, RZ, RZ, UR13 ;  /* 0x0000000dff147e24 */ /* 0x000fe4000f8e00ff */
[----:B------:R-:W-:Y:S02]  /*6f60*/  IMAD.MOV.U32 R4, RZ, RZ, R3 ;  /* 0x000000ffff047224 */ /* 0x000fe400078e0003 */
[----:B------:R-:W-:-:S02]  /*6f70*/  IMAD.MOV.U32 R6, RZ, RZ, R8 ;  /* 0x000000ffff067224 */ /* 0x000fc400078e0008 */
[----:B------:R-:W-:-:S07]  /*6f80*/  IMAD.SHL.U32 R12, R11, 0x20, RZ ;  /* 0x000000200b0c7824 */ /* 0x000fce00078e00ff */
.L_x_174:
[----:B------:R-:W0:Y:S01]  /*6f90*/  S2UR UR7, SR_CgaCtaId ;  /* 0x00000000000779c3 */ /* 0x000e220000008800 */
[----:B------:R-:W-:Y:S02]  /*6fa0*/  MOV R14, 0x400 ;  /* 0x00000400000e7802 */ /* 0x000fe40000000f00 */
[----:B------:R-:W-:-:S05]  /*6fb0*/  SHF.L.U32 R5, R4, 0x1f, RZ ;  /* 0x0000001f04057819 */ /* 0x000fca00000006ff */
[----:B------:R-:W1:Y:S01]  /*6fc0*/  @!P2 LDC R7, c[0x0][0x500] ;  /* 0x00014000ff07ab82 */ /* 0x000e620000000800 */
[----:B0-----:R-:W-:-:S05]  /*6fd0*/  IMAD.U32 R11, RZ, RZ, UR7 ;  /* 0x00000007ff0b7e24 */ /* 0x001fca000f8e00ff */
[----:B------:R-:W-:-:S05]  /*6fe0*/  LEA R13, R11, R14, 0x18 ;  /* 0x0000000e0b0d7211 */ /* 0x000fca00078ec0ff */
[----:B------:R-:W-:-:S04]  /*6ff0*/  IMAD R14, R6, 0x8, R13 ;  /* 0x00000008060e7824 */ /* 0x000fc800078e020d */
[----:B------:R-:W0:Y:S02]  /*7000*/  SYNCS.PHASECHK.TRANS64.TRYWAIT P1, [R14+URZ+0x28], R5 ;  /* 0x000028050e0075a7 */ /* 0x000e24000802017f */
[----:B01----:R-:W-:Y:S05]  /*7010*/  @!P1 BRA `(.L_x_171) ;  /* 0x00000010000c9947 */ /* 0x003fea0003800000 */
.L_x_194:
[----:B0-----:R-:W-:Y:S01]  /*7020*/  PRMT R5, R9, 0x9910, RZ ;  /* 0x0000991009057816 */ /* 0x001fe200000000ff */
[----:B------:R0:W-:Y:S03]  /*7030*/  @!P2 SYNCS.ARRIVE.TRANS64 RZ, [R14+URZ], R7 ;  /* 0x000000070effa9a7 */ /* 0x0001e6000800003f */
[----:B------:R-:W-:-:S13]  /*7040*/  ISETP.NE.AND P1, PT, R5, 0x2, PT ;  /* 0x000000020500780c */ /* 0x000fda0003f25270 */
[----:B0-----:R-:W-:Y:S05]  /*7050*/  @P1 BRA `(.L_x_172) ;  /* 0x0000000000041947 */ /* 0x001fea0003800000 */
[----:B------:R-:W-:Y:S01]  /*7060*/  BPT.TRAP 0x1 ;  /* 0x000000040000795c */ /* 0x000fe20000300000 */
.L_x_172:
[----:B------:R-:W-:Y:S05]  /*7070*/  @P0 BRA `(.L_x_173) ;  /* 0x0000000000040947 */ /* 0x000fea0003800000 */
[----:B------:R-:W-:Y:S01]  /*7080*/  BPT.TRAP 0x1 ;  /* 0x000000040000795c */ /* 0x000fe20000300000 */
.L_x_173:
[----:B------:R-:W-:Y:S01]  /*7090*/  IMAD R5, R6, 0x4, R11 ;  /* 0x0000000406057824 */ /* 0x000fe200078e020b */
[----:B------:R-:W-:Y:S01]  /*70a0*/  R2UR UR34, R15 ;  /* 0x000000000f2272ca */ /* 0x000fe200000e0000 */
[----:B------:R-:W-:Y:S01]  /*70b0*/  VIADD R20, R20, 0xffffffff ;  /* 0xffffffff14147836 */ /* 0x000fe20000000000 */
[----:B------:R-:W-:Y:S01]  /*70c0*/  R2UR UR33, R14 ;  /* 0x000000000e2172ca */ /* 0x000fe200000e0000 */
[----:B------:R-:W-:Y:S01]  /*70d0*/  IMAD.SHL.U32 R5, R5, 0x800, RZ ;  /* 0x0000080005057824 */ /* 0x000fe200078e00ff */
[----:B------:R-:W-:Y:S01]  /*70e0*/  R2UR UR36, R19 ;  /* 0x00000000132472ca */ /* 0x000fe200000e0000 */
[----:B------:R-:W-:Y:S01]  /*70f0*/  UIADD3 UR14, UP0, UR30, 0xf0, URZ ;  /* 0x000000f01e0e7890 */ /* 0x000fe2000ff1e03f */
[----:B------:R-:W-:Y:S01]  /*7100*/  R2UR UR35, R12 ;  /* 0x000000000c2372ca */ /* 0x000fe200000e0000 */
[--C-:B------:R-:W-:Y:S01]  /*7110*/  IMAD R5, R5, 0x2, R13.reuse ;  /* 0x0000000205057824 */ /* 0x100fe200078e020d */
[----:B------:R-:W-:Y:S01]  /*7120*/  R2UR UR19, R18 ;  /* 0x00000000121372ca */ /* 0x000fe200000e0000 */
[----:B------:R-:W-:Y:S01]  /*7130*/  IMAD R13, R6, 0x8000, R13 ;  /* 0x00008000060d7824 */ /* 0x000fe200078e020d */
[----:B------:R-:W-:Y:S01]  /*7140*/  UIADD3 UR38, UP1, UR30, 0x1f0, URZ ;  /* 0x000001f01e267890 */ /* 0x000fe2000ff3e03f */
[----:B------:R-:W-:Y:S01]  /*7150*/  ISETP.GT.AND P3, PT, R20, 0x1, PT ;  /* 0x000000011400780c */ /* 0x000fe20003f64270 */
[----:B------:R-:W-:Y:S01]  /*7160*/  UIADD3.X UR15, URZ, UR31, URZ, UP0, !UPT ;  /* 0x0000001f3f0f7290 */ /* 0x000fe200087fe43f */
[----:B------:R-:W-:Y:S01]  /*7170*/  R2UR UR24, R5 ;  /* 0x00000000051872ca */ /* 0x000fe200000e0000 */
[----:B------:R-:W-:Y:S01]  /*7180*/  UIADD3 UR26, UR34, 0x40, URZ ;  /* 0x00000040221a7890 */ /* 0x000fe2000fffe03f */
[----:B------:R-:W-:Y:S01]  /*7190*/  R2UR UR8, R13 ;  /* 0x000000000d0872ca */ /* 0x000fe200000e0000 */
[----:B------:R-:W-:Y:S01]  /*71a0*/  UIADD3.X UR39, URZ, UR31, URZ, UP1, !UPT ;  /* 0x0000001f3f277290 */ /* 0x000fe20008ffe43f */
[----:B------:R-:W-:Y:S01]  /*71b0*/  VIADD R6, R6, 0x1 ;  /* 0x0000000106067836 */ /* 0x000fe20000000000 */
[----:B------:R-:W-:Y:S01]  /*71c0*/  UMOV UR7, 0x30000 ;  /* 0x0003000000077882 */ /* 0x000fe20000000000 */
[----:B------:R-:W-:Y:S01]  /*71d0*/  UMOV UR22, 0x0 ;  /* 0x0000000000167882 */ /* 0x000fe20000000000 */
[----:B------:R-:W-:Y:S01]  /*71e0*/  UMOV UR23, 0x10000000 ;  /* 0x1000000000177882 */ /* 0x000fe20000000000 */
[----:B------:R-:W-:Y:S01]  /*71f0*/  UMOV UR25, UR33 ;  /* 0x0000002100197c82 */ /* 0x000fe20008000000 */
[----:B------:R-:W-:Y:S01]  /*7200*/  ISETP.NE.AND P1, PT, R6, 0x5, PT ;  /* 0x000000050600780c */ /* 0x000fe20003f25270 */
[----:B------:R-:W-:Y:S01]  /*7210*/  UMOV UR28, UR36 ;  /* 0x00000024001c7c82 */ /* 0x000fe20008000000 */
[----:B------:R-:W-:Y:S01]  /*7220*/  UMOV UR27, UR35 ;  /* 0x00000023001b7c82 */ /* 0x000fe20008000000 */
[----:B------:R-:W-:Y:S01]  /*7230*/  UMOV UR17, UR33 ;  /* 0x0000002100117c82 */ /* 0x000fe20008000000 */
[----:B------:R-:W-:Y:S01]  /*7240*/  UIADD3 UR32, UR24, 0x180, URZ ;  /* 0x0000018018207890 */ /* 0x000fe2000fffe03f */
[----:B------:R-:W-:Y:S01]  /*7250*/  SEL R5, RZ, 0x1, P1 ;  /* 0x00000001ff057807 */ /* 0x000fe20000800000 */
[----:B------:R-:W-:Y:S01]  /*7260*/  UIADD3 UR24, UR24, 0x2180, URZ ;  /* 0x0000218018187890 */ /* 0x000fe2000fffe03f */
[----:B------:R-:W-:Y:S01]  /*7270*/  VIADD R15, R15, 0x80 ;  /* 0x000000800f0f7836 */ /* 0x000fe20000000000 */
[----:B------:R-:W-:Y:S01]  /*7280*/  UIADD3 UR16, UR8, 0x14180, URZ ;  /* 0x0001418008107890 */ /* 0x000fe2000fffe03f */
[----:B------:R-:W-:Y:S01]  /*7290*/  LOP3.LUT R4, R4, R5, RZ, 0x3c, !PT ;  /* 0x0000000504047212 */ /* 0x000fe200078e3cff */
[----:B------:R-:W-:Y:S01]  /*72a0*/  UIADD3 UR8, UR8, 0x18180, URZ ;  /* 0x0001818008087890 */ /* 0x000fe2000fffe03f */
[----:B------:R-:W-:Y:S01]  /*72b0*/  SEL R6, R6, RZ, P1 ;  /* 0x000000ff06067207 */ /* 0x000fe20000800000 */
[----:B------:R-:W-:Y:S01]  /*72c0*/  UMOV UR18, UR34 ;  /* 0x0000002200127c82 */ /* 0x000fe20008000000 */
[----:B------:R-:W-:Y:S01]  /*72d0*/  UMOV UR20, UR36 ;  /* 0x0000002400147c82 */ /* 0x000fe20008000000 */
[----:B------:R0:W-:Y:S01]  /*72e0*/  UTMALDG.3D.MULTICAST [UR32], [UR14], UR7, desc[UR22] ;  /* 0x000016200e0073b4 */ /* 0x0001e20008011807 */
[----:B------:R-:W-:Y:S01]  /*72f0*/  UMOV UR9, UR33 ;  /* 0x0000002100097c82 */ /* 0x000fe20008000000 */
[----:B------:R-:W-:Y:S01]  /*7300*/  UMOV UR11, UR19 ;  /* 0x00000013000b7c82 */ /* 0x000fe20008000000 */
[----:B------:R-:W-:Y:S01]  /*7310*/  UMOV UR12, UR36 ;  /* 0x00000024000c7c82 */ /* 0x000fe20008000000 */
[----:B------:R-:W-:Y:S01]  /*7320*/  UMOV UR10, UR26 ;  /* 0x0000001a000a7c82 */ /* 0x000fe20008000000 */
[----:B------:R0:W-:Y:S01]  /*7330*/  UTMALDG.3D.MULTICAST [UR24], [UR14], UR7, desc[UR22] ;  /* 0x000016180e0073b4 */ /* 0x0001e20008011807 */
[----:B------:R0:W-:Y:S01]  /*7340*/  UTMALDG.3D [UR16], [UR38], desc[UR22] ;  /* 0x00001610260075b4 */ /* 0x0001e20008011000 */
[----:B------:R0:W-:Y:S02]  /*7350*/  UTMALDG.3D [UR8], [UR38], desc[UR22] ;  /* 0x00001608260075b4 */ /* 0x0001e40008011000 */
[----:B0-----:R-:W-:Y:S05]  /*7360*/  @P3 BRA `(.L_x_174) ;  /* 0xfffffffc00083947 */ /* 0x001fea000383ffff */
.L_x_170:
[----:B------:R-:W-:Y:S05]  /*7370*/  BSYNC B1 ;  /* 0x0000000000017941 */ /* 0x000fea0003800000 */
.L_x_169:
[----:B------:R-:W3:Y:S01]  /*7380*/  LDL.64 R24, [R1] ;  /* 0x0000000001187983 */ /* 0x000ee20000100a00 */
[----:B------:R-:W-:Y:S01]  /*7390*/  LOP3.LUT P4, RZ, R10, 0xff, RZ, 0xc0, !PT ;  /* 0x000000ff0aff7812 */ /* 0x000fe2000788c0ff */
[----:B------:R-:W-:Y:S01]  /*73a0*/  VIADD R7, R8, UR40 ;  /* 0x0000002808077c36 */ /* 0x000fe20008000000 */
[----:B------:R-:W-:Y:S01]  /*73b0*/  ULDC.64 UR8, c[0x0][0x650] ;  /* 0x0001940000087ab9 */ /* 0x000fe20000000a00 */
[----:B------:R-:W-:Y:S01]  /*73c0*/  IMAD.U32 R8, RZ, RZ, UR40 ;  /* 0x00000028ff087e24 */ /* 0x000fe2000f8e00ff */
[----:B------:R-:W-:Y:S01]  /*73d0*/  UISETP.GE.U32.AND UP0, UPT, UR40, 0x5, UPT ;  /* 0x000000052800788c */ /* 0x000fe2000bf06070 */
[----:B------:R-:W-:Y:S01]  /*73e0*/  BSSY B1, `(.L_x_175) ;  /* 0x000006b000017945 */ /* 0x000fe20003800000 */
[----:B------:R-:W-:Y:S01]  /*73f0*/  ISETP.GT.U32.AND P1, PT, R7, 0x4, PT ;  /* 0x000000040700780c */ /* 0x000fe20003f24070 */
[----:B------:R-:W-:Y:S01]  /*7400*/  IMAD.MOV.U32 R22, RZ, RZ, -0x1 ;  /* 0xffffffffff167424 */ /* 0x000fe200078e00ff */
[----:B------:R-:W-:Y:S01]  /*7410*/  PRMT R10, RZ, 0x7610, R10 ;  /* 0x00007610ff0a7816 */ /* 0x000fe2000000000a */
[----:B------:R-:W-:Y:S01]  /*7420*/  IMAD.MOV.U32 R18, RZ, RZ, -0x1 ;  /* 0xffffffffff127424 */ /* 0x000fe200078e00ff */
[----:B------:R-:W-:Y:S01]  /*7430*/  ISETP.LT.U32.AND P1, PT, R8, 0x5, P1 ;  /* 0x000000050800780c */ /* 0x000fe20000f21070 */
[----:B------:R-:W-:Y:S01]  /*7440*/  IMAD.MOV.U32 R19, RZ, RZ, -0x1 ;  /* 0xffffffffff137424 */ /* 0x000fe200078e00ff */
[----:B------:R-:W-:Y:S01]  /*7450*/  PLOP3.LUT P3, PT, PT, PT, UP0, 0x80, 0x0 ;  /* 0x000000000000781c */ /* 0x000fe20003f6f008 */
[----:B------:R-:W0:Y:S01]  /*7460*/  @P4 S2R R11, SR_CgaCtaId ;  /* 0x00000000000b4919 */ /* 0x000e220000008800 */
[----:B------:R-:W-:-:S04]  /*7470*/  @P4 MOV R4, 0x400 ;  /* 0x0000040000044802 */ /* 0x000fc80000000f00 */
[----:B0-----:R-:W-:Y:S01]  /*7480*/  @P4 LEA R6, R11, R4, 0x18 ;  /* 0x000000040b064211 */ /* 0x001fe200078ec0ff */
[----:B------:R-:W-:Y:S01]  /*7490*/  IMAD.WIDE.U32 R4, R7, -0x33333333, RZ ;  /* 0xcccccccd07047825 */ /* 0x000fe200078e00ff */
[----:B------:R-:W-:Y:S02]  /*74a0*/  SEL R4, RZ, 0x1, !P1 ;  /* 0x00000001ff047807 */ /* 0x000fe40004800000 */
[----:B------:R0:W-:Y:S02]  /*74b0*/  @P4 SYNCS.ARRIVE.TRANS64.A1T0 RZ, [R6+URZ+0x88], RZ ;  /* 0x000088ff06ff49a7 */ /* 0x0001e4000810003f */
[----:B------:R-:W-:Y:S02]  /*74c0*/  LOP3.LUT R3, R3, R4, RZ, 0x3c, !PT ;  /* 0x0000000403037212 */ /* 0x000fe400078e3cff */
[----:B------:R-:W-:Y:S02]  /*74d0*/  PRMT R4, RZ, 0x7610, R4 ;  /* 0x00007610ff047816 */ /* 0x000fe40000000004 */
[----:B0-----:R-:W-:-:S04]  /*74e0*/  SHF.R.U32.HI R6, RZ, 0x2, R5 ;  /* 0x00000002ff067819 */ /* 0x001fc80000011605 */
[----:B------:R-:W-:Y:S01]  /*74f0*/  @P3 LOP3.LUT R3, R3, 0x1, R6, 0x78, !PT ;  /* 0x0000000103033812 */ /* 0x000fe200078e7806 */
[----:B------:R-:W-:Y:S01]  /*7500*/  IMAD R8, R6, -0x5, R7 ;  /* 0xfffffffb06087824 */ /* 0x000fe200078e0207 */
[----:B---3--:R-:W-:-:S04]  /*7510*/  IADD3 R16, P4, R16, R24, RZ ;  /* 0x0000001810107210 */ /* 0x008fc80007f9e0ff */
[----:B------:R-:W-:Y:S01]  /*7520*/  ISETP.GE.U32.AND P1, PT, R16, UR8, PT ;  /* 0x0000000810007c0c */ /* 0x000fe2000bf26070 */
[----:B------:R-:W-:-:S05]  /*7530*/  IMAD.X R17, R17, 0x1, R0, P4 ;  /* 0x0000000111117824 */ /* 0x000fca00020e0600 */
[----:B------:R-:W-:-:S13]  /*7540*/  ISETP.GE.U32.AND.EX P1, PT, R17, UR9, PT, P1 ;  /* 0x0000000911007c0c */ /* 0x000fda000bf26110 */
[----:B------:R-:W-:Y:S05]  /*7550*/  @P1 BRA `(.L_x_176) ;  /* 0x00000004004c1947 */ /* 0x000fea0003800000 */
[----:B------:R-:W0:Y:S01]  /*7560*/  S2R R13, SR_CTAID.X ;  /* 0x00000000000d7919 */ /* 0x000e220000002500 */
[----:B------:R-:W-:Y:S01]  /*7570*/  ULDC.64 UR8, c[0x0][0x628] ;  /* 0x00018a0000087ab9 */ /* 0x000fe20000000a00 */
[----:B------:R-:W1:Y:S01]  /*7580*/  LDC R14, c[0x0][0x144] ;  /* 0x00005100ff0e7b82 */ /* 0x000e620000000800 */
[----:B------:R-:W-:Y:S01]  /*7590*/  ISETP.NE.U32.AND P1, PT, RZ, UR8, PT ;  /* 0x00000008ff007c0c */ /* 0x000fe2000bf25070 */
[----:B------:R-:W3:Y:S01]  /*75a0*/  S2R R12, SR_CTAID.Y ;  /* 0x00000000000c7919 */ /* 0x000ee20000002600 */
[----:B------:R-:W-:Y:S01]  /*75b0*/  ULDC UR10, c[0x0][0x630] ;  /* 0x00018c00000a7ab9 */ /* 0x000fe20000000800 */
[----:B------:R-:W-:Y:S01]  /*75c0*/  ULDC UR11, c[0x0][0x150] ;  /* 0x00005400000b7ab9 */ /* 0x000fe20000000800 */
[----:B------:R-:W-:Y:S01]  /*75d0*/  ISETP.NE.AND.EX P1, PT, RZ, UR9, PT, P1 ;  /* 0x00000009ff007c0c */ /* 0x000fe2000bf25310 */
[----:B------:R-:W-:Y:S02]  /*75e0*/  IMAD.MOV.U32 R4, RZ, RZ, R16 ;  /* 0x000000ffff047224 */ /* 0x000fe400078e0010 */
[----:B------:R-:W-:Y:S01]  /*75f0*/  IMAD.MOV.U32 R5, RZ, RZ, R17 ;  /* 0x000000ffff057224 */ /* 0x000fe200078e0011 */
[----:B0-----:R-:W-:-:S09]  /*7600*/  I2FP.F32.U32 R18, R13 ;  /* 0x0000000d00127245 */ /* 0x001fd20000201000 */
[----:B------:R-:W-:Y:S05]  /*7610*/  @!P1 BRA `(.L_x_177) ;  /* 0x0000000000289947 */ /* 0x000fea0003800000 */
[----:B------:R-:W-:Y:S02]  /*7620*/  ULDC UR7, c[0x0][0x634] ;  /* 0x00018d0000077ab9 */ /* 0x000fe40000000800 */
[----:B------:R-:W-:-:S05]  /*7630*/  IADD3 R5, P1, R16, UR7, RZ ;  /* 0x0000000710057c10 */ /* 0x000fca000ff3e0ff */
[----:B------:R-:W-:-:S04]  /*7640*/  IMAD.X R15, RZ, RZ, R17, P1 ;  /* 0x000000ffff0f7224 */ /* 0x000fc800008e0611 */
[----:B------:R-:W-:-:S04]  /*7650*/  IMAD.WIDE.U32 R6, R15, UR8, RZ ;  /* 0x000000080f067c25 */ /* 0x000fc8000f8e00ff */
[----:B------:R-:W-:-:S04]  /*7660*/  IMAD.WIDE.U32 R6, P1, R5, UR9, R6 ;  /* 0x0000000905067c25 */ /* 0x000fc8000f820006 */
[----:B------:R-:W-:-:S04]  /*7670*/  IMAD.WIDE.U32 R4, R5, UR8, RZ ;  /* 0x0000000805047c25 */ /* 0x000fc8000f8e00ff */
[----:B------:R-:W-:Y:S01]  /*7680*/  IMAD.MOV.U32 R4, RZ, RZ, R7 ;  /* 0x000000ffff047224 */ /* 0x000fe200078e0007 */
[----:B------:R-:W-:Y:S01]  /*7690*/  IADD3 RZ, P3, R5, R6, RZ ;  /* 0x0000000605ff7210 */ /* 0x000fe20007f7e0ff */
[----:B------:R-:W-:-:S04]  /*76a0*/  IMAD.X R5, RZ, RZ, RZ, P1 ;  /* 0x000000ffff057224 */ /* 0x000fc800008e06ff */
[----:B------:R-:W-:-:S08]  /*76b0*/  IMAD.WIDE.U32.X R4, R15, UR9, R4, P3 ;  /* 0x000000090f047c25 */ /* 0x000fd000098e0404 */
.L_x_177:
[----:B------:R-:W-:Y:S01]  /*76c0*/  FMUL R18, R18, UR11 ;  /* 0x0000000b12127c20 */ /* 0x000fe20008400000 */
[--C-:B------:R-:W-:Y:S01]  /*76d0*/  SHF.R.U64 R19, R4, UR10, R5.reuse ;  /* 0x0000000a04137c19 */ /* 0x100fe20008001205 */
[----:B------:R-:W-:Y:S01]  /*76e0*/  ULDC.64 UR8, c[0x0][0x620] ;  /* 0x0001880000087ab9 */ /* 0x000fe20000000a00 */
[----:B------:R-:W-:Y:S01]  /*76f0*/  SHF.R.U32.HI R4, RZ, UR10, R5 ;  /* 0x0000000aff047c19 */ /* 0x000fe20008011605 */
[----:B------:R-:W-:Y:S01]  /*7700*/  ULDC.64 UR10, c[0x0][0x640] ;  /* 0x00019000000a7ab9 */ /* 0x000fe20000000a00 */
[----:B------:R-:W-:Y:S01]  /*7710*/  IADD3 R5, P1, RZ, -R19, RZ ;  /* 0x80000013ff057210 */ /* 0x000fe20007f3e0ff */
[----:B------:R-:W0:Y:S01]  /*7720*/  F2I.U32.TRUNC.NTZ R18, R18 ;  /* 0x0000001200127305 */ /* 0x000e22000020f000 */
[----:B------:R-:W4:Y:S01]  /*7730*/  LDC R15, c[0x0][0x148] ;  /* 0x00005200ff0f7b82 */ /* 0x000f220000000800 */
[----:B------:R-:W-:Y:S02]  /*7740*/  ULDC UR7, c[0x0][0x618] ;  /* 0x0001860000077ab9 */ /* 0x000fe40000000800 */
[----:B------:R-:W-:Y:S01]  /*7750*/  IMAD.X R4, RZ, RZ, ~R4, P1 ;  /* 0x000000ffff047224 */ /* 0x000fe200008e0e04 */
[----:B------:R-:W-:-:S03]  /*7760*/  ISETP.NE.U32.AND P1, PT, RZ, UR10, PT ;  /* 0x0000000aff007c0c */ /* 0x000fc6000bf25070 */
[----:B------:R-:W-:Y:S01]  /*7770*/  IMAD R4, R4, UR8, RZ ;  /* 0x0000000804047c24 */ /* 0x000fe2000f8e02ff */
[----:B------:R-:W-:-:S03]  /*7780*/  ISETP.NE.AND.EX P1, PT, RZ, UR11, PT, P1 ;  /* 0x0000000bff007c0c */ /* 0x000fc6000bf25310 */
[C---:B------:R-:W-:Y:S02]  /*7790*/  IMAD R7, R5.reuse, UR9, R4 ;  /* 0x0000000905077c24 */ /* 0x040fe4000f8e0204 */
[----:B------:R-:W-:Y:S01]  /*77a0*/  IMAD.WIDE.U32 R4, R5, UR8, R16 ;  /* 0x0000000805047c25 */ /* 0x000fe2000f8e0010 */
[----:B------:R-:W-:-:S03]  /*77b0*/  ULDC UR8, c[0x0][0x154] ;  /* 0x0000550000087ab9 */ /* 0x000fc60000000800 */
[----:B0-----:R-:W-:Y:S02]  /*77c0*/  IMAD.MOV R6, RZ, RZ, -R18 ;  /* 0x000000ffff067224 */ /* 0x001fe400078e0a12 */
[----:B------:R-:W-:Y:S02]  /*77d0*/  IMAD.IADD R5, R5, 0x1, R7 ;  /* 0x0000000105057824 */ /* 0x000fe400078e0207 */
[----:B-1----:R-:W-:Y:S01]  /*77e0*/  IMAD R13, R14, R6, R13 ;  /* 0x000000060e0d7224 */ /* 0x002fe200078e020d */
[----:B---3--:R-:W-:Y:S02]  /*77f0*/  I2FP.F32.U32 R6, R12 ;  /* 0x0000000c00067245 */ /* 0x008fe40000201000 */
[--C-:B------:R-:W-:Y:S02]  /*7800*/  SHF.R.U64 R14, R4, UR7, R5.reuse ;  /* 0x00000007040e7c19 */ /* 0x100fe40008001205 */
[----:B------:R-:W-:Y:S01]  /*7810*/  SHF.R.U32.HI R5, RZ, UR7, R5 ;  /* 0x00000007ff057c19 */ /* 0x000fe20008011605 */
[----:B------:R-:W-:Y:S01]  /*7820*/  FMUL R6, R6, UR8 ;  /* 0x0000000806067c20 */ /* 0x000fe20008400000 */
[----:B------:R-:W-:-:S02]  /*7830*/  ULDC UR7, c[0x0][0x608] ;  /* 0x0001820000077ab9 */ /* 0x000fc40000000800 */
[--C-:B------:R-:W-:Y:S01]  /*7840*/  SHF.R.U64 R20, R14, UR7, R5.reuse ;  /* 0x000000070e147c19 */ /* 0x100fe20008001205 */
[----:B------:R0:W1:Y:S01]  /*7850*/  F2I.U32.TRUNC.NTZ R21, R6 ;  /* 0x0000000600157305 */ /* 0x000062000020f000 */
[----:B------:R-:W-:Y:S01]  /*7860*/  SHF.R.U32.HI R5, RZ, UR7, R5 ;  /* 0x00000007ff057c19 */ /* 0x000fe20008011605 */
[----:B------:R-:W-:-:S03]  /*7870*/  ULDC UR7, c[0x0][0x658] ;  /* 0x0001960000077ab9 */ /* 0x000fc60000000800 */
[--C-:B------:R-:W-:Y:S02]  /*7880*/  SHF.R.U64 R18, R20, UR7, R5.reuse ;  /* 0x0000000714127c19 */ /* 0x100fe40008001205 */
[----:B------:R-:W-:-:S03]  /*7890*/  SHF.R.U32.HI R25, RZ, UR7, R5 ;  /* 0x00000007ff197c19 */ /* 0x000fc60008011605 */
[----:B------:R-:W-:Y:S02]  /*78a0*/  IMAD.MOV.U32 R4, RZ, RZ, R18 ;  /* 0x000000ffff047224 */ /* 0x000fe400078e0012 */
[----:B------:R-:W-:Y:S01]  /*78b0*/  IMAD.MOV.U32 R5, RZ, RZ, R25 ;  /* 0x000000ffff057224 */ /* 0x000fe200078e0019 */
[----:B0-----:R-:W-:Y:S06]  /*78c0*/  @!P1 BRA `(.L_x_178) ;  /* 0x0000000000289947 */ /* 0x001fec0003800000 */
        /* <DEDUP_REMOVED lines=10> */
.L_x_178:
[----:B------:R-:W-:Y:S01]  /*7970*/  ISETP.NE.AND P1, PT, R2, 0x1, PT ;  /* 0x000000010200780c */ /* 0x000fe20003f25270 */
[----:B------:R-:W-:Y:S01]  /*7980*/  ULDC UR7, c[0x0][0x648] ;  /* 0x0001920000077ab9 */ /* 0x000fe20000000800 */
[----:B------:R-:W-:Y:S01]  /*7990*/  LOP3.LUT R20, R20, UR6, RZ, 0xc0, !PT ;  /* 0x0000000614147c12 */ /* 0x000fe2000f8ec0ff */
[----:B-1----:R-:W-:Y:S01]  /*79a0*/  IMAD.MOV R21, RZ, RZ, -R21 ;  /* 0x000000ffff157224 */ /* 0x002fe200078e0a15 */
[----:B------:R-:W-:Y:S01]  /*79b0*/  SHF.R.U64 R5, R4, UR7, R5 ;  /* 0x0000000704057c19 */ /* 0x000fe20008001205 */
[----:B------:R-:W-:Y:S01]  /*79c0*/  ULDC UR7, c[0x0][0x638] ;  /* 0x00018e0000077ab9 */ /* 0x000fe20000000800 */
[----:B------:R-:W-:Y:S01]  /*79d0*/  ULDC UR8, c[0x0][0x610] ;  /* 0x0001840000087ab9 */ /* 0x000fe20000000800 */
[----:B------:R-:W-:Y:S02]  /*79e0*/  IMAD.MOV.U32 R4, RZ, RZ, 0x1 ;  /* 0x00000001ff047424 */ /* 0x000fe400078e00ff */
[----:B------:R-:W-:Y:S02]  /*79f0*/  IMAD.MOV R7, RZ, RZ, -R5 ;  /* 0x000000ffff077224 */ /* 0x000fe400078e0a05 */
[----:B------:R-:W-:Y:S01]  /*7a00*/  IMAD R20, R5, UR5, R20 ;  /* 0x0000000505147c24 */ /* 0x000fe2000f8e0214 */
[----:B------:R-:W-:Y:S01]  /*7a10*/  LOP3.LUT R5, R14, UR4, RZ, 0xc0, !PT ;  /* 0x000000040e057c12 */ /* 0x000fe2000f8ec0ff */
[----:B----4-:R-:W-:-:S02]  /*7a20*/  @P1 IMAD R13, R15, R21, R12 ;  /* 0x000000150f0d1224 */ /* 0x010fc400078e020c */
[----:B------:R-:W-:Y:S01]  /*7a30*/  IMAD R18, R7, UR7, R18 ;  /* 0x0000000707127c24 */ /* 0x000fe2000f8e0212 */
[----:B------:R-:W-:Y:S01]  /*7a40*/  ULDC UR7, c[0x0][0x600] ;  /* 0x0001800000077ab9 */ /* 0x000fe20000000800 */
[----:B------:R-:W-:Y:S02]  /*7a50*/  IMAD R13, R20, UR8, R13 ;  /* 0x00000008140d7c24 */ /* 0x000fe4000f8e020d */
[----:B------:R-:W-:-:S05]  /*7a60*/  IMAD R22, R18, UR7, R5 ;  /* 0x0000000712167c24 */ /* 0x000fca000f8e0205 */
[----:B------:R-:W-:Y:S02]  /*7a70*/  SEL R18, R22, R13, !P1 ;  /* 0x0000000d16127207 */ /* 0x000fe40004800000 */
[----:B------:R-:W-:-:S07]  /*7a80*/  SEL R22, R13, R22, !P1 ;  /* 0x000000160d167207 */ /* 0x000fce0004800000 */
.L_x_176:
[----:B------:R-:W-:Y:S05]  /*7a90*/  BSYNC B1 ;  /* 0x0000000000017941 */ /* 0x000fea0003800000 */
.L_x_175:
[----:B------:R-:W-:-:S13]  /*7aa0*/  LOP3.LUT P1, RZ, R4, 0xff, RZ, 0xc0, !PT ;  /* 0x000000ff04ff7812 */ /* 0x000fda000782c0ff */
[----:B------:R-:W-:Y:S05]  /*7ab0*/  @P1 BRA `(.L_x_179) ;  /* 0xfffffff000fc1947 */ /* 0x000fea000383ffff */
[----:B------:R-:W-:Y:S05]  /*7ac0*/  BSYNC B0 ;  /* 0x0000000000007941 */ /* 0x000fea0003800000 */
.L_x_167:
[----:B------:R-:W-:-:S03]  /*7ad0*/  UMOV UR7, 0xffffffff ;  /* 0xffffffff00077882 */ /* 0x000fc60000000000 */
[----:B------:R-:W-:Y:S05]  /*7ae0*/  BRA.DIV UR7, `(.L_x_180) ;  /* 0x00000006076c7947 */ /* 0x000fea000b800000 */
[----:B------:R-:W-:-:S13]  /*7af0*/  ELECT P6, URZ, PT ;  /* 0x00000000003f782f */ /* 0x000fda00038c0000 */
.L_x_197:
[----:B------:R-:W-:Y:S04]  /*7b00*/  BSSY B0, `(.L_x_181) ;  /* 0x0000034000007945 */ /* 0x000fe80003800000 */
[----:B------:R-:W-:Y:S05]  /*7b10*/  @!P6 BRA `(.L_x_182) ;  /* 0x0000000000c8e947 */ /* 0x000fea0003800000 */
[----:B------:R-:W-:-:S04]  /*7b20*/  LOP3.LUT R23, R23, 0x2, RZ, 0xfc, !PT ;  /* 0x0000000217177812 */ /* 0x000fc800078efcff */
[----:B------:R-:W-:-:S13]  /*7b30*/  ISETP.NE.AND P0, PT, R23, 0x3, PT ;  /* 0x000000031700780c */ /* 0x000fda0003f05270 */
[----:B------:R-:W-:Y:S05]  /*7b40*/  @!P0 BRA `(.L_x_183) ;  /* 0x0000000000048947 */ /* 0x000fea0003800000 */
[----:B------:R-:W-:Y:S01]  /*7b50*/  BPT.TRAP 0x1 ;  /* 0x000000040000795c */ /* 0x000fe20000300000 */
.L_x_183:
[----:B------:R-:W0:Y:S01]  /*7b60*/  S2R R5, SR_CgaCtaId ;  /* 0x0000000000057919 */ /* 0x000e220000008800 */
[----:B------:R-:W-:Y:S02]  /*7b70*/  MOV R0, 0x400 ;  /* 0x0000040000007802 */ /* 0x000fe40000000f00 */
[----:B------:R-:W-:Y:S02]  /*7b80*/  SHF.L.U32 R2, R3, 0x1f, RZ ;  /* 0x0000001f03027819 */ /* 0x000fe400000006ff */
[----:B0-----:R-:W-:-:S05]  /*7b90*/  LEA R5, R5, R0, 0x18 ;  /* 0x0000000005057211 */ /* 0x001fca00078ec0ff */
[----:B------:R-:W-:-:S04]  /*7ba0*/  VIADD R5, R5, 0x28 ;  /* 0x0000002805057836 */ /* 0x000fc80000000000 */
[C---:B------:R-:W-:Y:S02]  /*7bb0*/  IMAD R7, R8.reuse, 0x8, R5 ;  /* 0x0000000808077824 */ /* 0x040fe400078e0205 */
[----:B------:R-:W-:Y:S02]  /*7bc0*/  VIADD R8, R8, 0x1 ;  /* 0x0000000108087836 */ /* 0x000fe40000000000 */
[----:B------:R-:W0:Y:S03]  /*7bd0*/  SYNCS.PHASECHK.TRANS64.TRYWAIT P0, [R7+URZ], R2 ;  /* 0x00000002070075a7 */ /* 0x000e26000800017f */
[----:B------:R-:W-:-:S04]  /*7be0*/  ISETP.NE.AND P1, PT, R8, 0x5, PT ;  /* 0x000000050800780c */ /* 0x000fc80003f25270 */
[----:B------:R-:W-:Y:S02]  /*7bf0*/  SEL R0, RZ, 0x1, P1 ;  /* 0x00000001ff007807 */ /* 0x000fe40000800000 */
[----:B------:R-:W-:Y:S02]  /*7c00*/  SEL R8, R8, RZ, P1 ;  /* 0x000000ff08087207 */ /* 0x000fe40000800000 */
[----:B------:R-:W-:-:S03]  /*7c10*/  LOP3.LUT R9, R3, R0, RZ, 0x3c, !PT ;  /* 0x0000000003097212 */ /* 0x000fc600078e3cff */
[----:B------:R-:W-:Y:S01]  /*7c20*/  IMAD R6, R8, 0x8, R5 ;  /* 0x0000000808067824 */ /* 0x000fe200078e0205 */
[----:B------:R-:W-:Y:S01]  /*7c30*/  SHF.L.U32 R3, R9, 0x1f, RZ ;  /* 0x0000001f09037819 */ /* 0x000fe200000006ff */
[----:B0-----:R-:W-:Y:S06]  /*7c40*/  @!P0 BRA `(.L_x_184) ;  /* 0x0000000400348947 */ /* 0x001fec0003800000 */
.L_x_198:
[----:B------:R-:W1:Y:S01]  /*7c50*/  SYNCS.PHASECHK.TRANS64.TRYWAIT P0, [R6+URZ], R3 ;  /* 0x00000003060075a7 */ /* 0x000e62000800017f */
[----:B------:R-:W-:-:S05]  /*7c60*/  VIADD R0, R8, 0x1 ;  /* 0x0000000108007836 */ /* 0x000fca0000000000 */
[----:B------:R-:W-:-:S04]  /*7c70*/  ISETP.NE.AND P1, PT, R0, 0x5, PT ;  /* 0x000000050000780c */ /* 0x000fc80003f25270 */
[----:B0-----:R-:W-:Y:S02]  /*7c80*/  SEL R2, RZ, 0x1, P1 ;  /* 0x00000001ff027807 */ /* 0x001fe40000800000 */
[----:B------:R-:W-:Y:S02]  /*7c90*/  SEL R0, R0, RZ, P1 ;  /* 0x000000ff00007207 */ /* 0x000fe40000800000 */
[----:B------:R-:W-:-:S03]  /*7ca0*/  LOP3.LUT R9, R9, R2, RZ, 0x3c, !PT ;  /* 0x0000000209097212 */ /* 0x000fc600078e3cff */
[----:B------:R-:W-:Y:S01]  /*7cb0*/  IMAD R7, R0, 0x8, R5 ;  /* 0x0000000800077824 */ /* 0x000fe200078e0205 */
[----:B------:R-:W-:Y:S01]  /*7cc0*/  SHF.L.U32 R4, R9, 0x1f, RZ ;  /* 0x0000001f09047819 */ /* 0x000fe200000006ff */
[----:B-1----:R-:W-:Y:S06]  /*7cd0*/  @!P0 BRA `(.L_x_185) ;  /* 0x0000000400248947 */ /* 0x002fec0003800000 */
.L_x_199:
[----:B------:R-:W1:Y:S01]  /*7ce0*/  SYNCS.PHASECHK.TRANS64.TRYWAIT P0, [R7+URZ], R4 ;  /* 0x00000004070075a7 */ /* 0x000e62000800017f */
[----:B------:R-:W-:-:S05]  /*7cf0*/  VIADD R0, R0, 0x1 ;  /* 0x0000000100007836 */ /* 0x000fca0000000000 */
[----:B------:R-:W-:-:S04]  /*7d00*/  ISETP.NE.AND P1, PT, R0, 0x5, PT ;  /* 0x000000050000780c */ /* 0x000fc80003f25270 */
[----:B------:R-:W-:Y:S02]  /*7d10*/  SEL R2, RZ, 0x1, P1 ;  /* 0x00000001ff027807 */ /* 0x000fe40000800000 */
[----:B------:R-:W-:Y:S02]  /*7d20*/  SEL R0, R0, RZ, P1 ;  /* 0x000000ff00007207 */ /* 0x000fe40000800000 */
[----:B------:R-:W-:-:S03]  /*7d30*/  LOP3.LUT R9, R9, R2, RZ, 0x3c, !PT ;  /* 0x0000000209097212 */ /* 0x000fc600078e3cff */
[----:B0-----:R-:W-:Y:S01]  /*7d40*/  IMAD R6, R0, 0x8, R5 ;  /* 0x0000000800067824 */ /* 0x001fe200078e0205 */
[----:B------:R-:W-:Y:S01]  /*7d50*/  SHF.L.U32 R3, R9, 0x1f, RZ ;  /* 0x0000001f09037819 */ /* 0x000fe200000006ff */
[----:B-1----:R-:W-:Y:S06]  /*7d60*/  @!P0 BRA `(.L_x_186) ;  /* 0x0000000400148947 */ /* 0x002fec0003800000 */
.L_x_200:
[----:B------:R-:W1:Y:S01]  /*7d70*/  SYNCS.PHASECHK.TRANS64.TRYWAIT P0, [R6+URZ], R3 ;  /* 0x00000003060075a7 */ /* 0x000e62000800017f */
[----:B------:R-:W-:-:S05]  /*7d80*/  VIADD R0, R0, 0x1 ;  /* 0x0000000100007836 */ /* 0x000fca0000000000 */
[----:B------:R-:W-:-:S04]  /*7d90*/  ISETP.NE.AND P1, PT, R0, 0x5, PT ;  /* 0x000000050000780c */ /* 0x000fc80003f25270 */
[----:B------:R-:W-:Y:S02]  /*7da0*/  SEL R2, RZ, 0x1, P1 ;  /* 0x00000001ff027807 */ /* 0x000fe40000800000 */
[----:B------:R-:W-:Y:S02]  /*7db0*/  SEL R0, R0, RZ, P1 ;  /* 0x000000ff00007207 */ /* 0x000fe40000800000 */
[----:B------:R-:W-:Y:S01]  /*7dc0*/  LOP3.LUT R2, R9, R2, RZ, 0x3c, !PT ;  /* 0x0000000209027212 */ /* 0x000fe200078e3cff */
[----:B-1----:R-:W-:Y:S06]  /*7dd0*/  @!P0 BRA `(.L_x_187) ;  /* 0x00000004000c8947 */ /* 0x002fec0003800000 */
.L_x_201:
[----:B------:R-:W-:Y:S01]  /*7de0*/  IMAD R5, R0, 0x8, R5 ;  /* 0x0000000800057824 */ /* 0x000fe200078e0205 */
[----:B------:R-:W-:-:S07]  /*7df0*/  SHF.L.U32 R0, R2, 0x1f, RZ ;  /* 0x0000001f02007819 */ /* 0x000fce00000006ff */
.L_x_188:
[----:B---3--:R3:W4:Y:S02]  /*7e00*/  SYNCS.PHASECHK.TRANS64.TRYWAIT P0, [R5+URZ], R0 ;  /* 0x00000000050075a7 */ /* 0x008724000800017f */
[----:B----4-:R-:W-:Y:S05]  /*7e10*/  @!P0 NANOSLEEP.SYNCS 0x989680 ;  /* 0x009896800000895d */ /* 0x010fea0003900000 */
[----:B------:R-:W4:Y:S02]  /*7e20*/  @!P0 SYNCS.PHASECHK.TRANS64 P0, [R5+URZ], R0 ;  /* 0x00000000050085a7 */ /* 0x000f24000800007f */
[----:B----4-:R-:W-:Y:S05]  /*7e30*/  @!P0 BRA `(.L_x_188) ;  /* 0xfffffffc00f08947 */ /* 0x010fea000383ffff */
.L_x_182:
[----:B------:R-:W-:Y:S05]  /*7e40*/  BSYNC B0 ;  /* 0x0000000000007941 */ /* 0x000fea0003800000 */
.L_x_181:
[----:B------:R-:W-:Y:S05]  /*7e50*/  EXIT ;  /* 0x000000000000794d */ /* 0x000fea0003800000 */
.L_x_19:
[----:B0-----:R-:W-:-:S04]  /*7e60*/  IMAD.U32 R3, RZ, RZ, UR43 ;  /* 0x0000002bff037e24 */ /* 0x001fc8000f8e00ff */
[----:B------:R0:W1:Y:S03]  /*7e70*/  SYNCS.PHASECHK.TRANS64.TRYWAIT P0, [R3+URZ+-0x8], R0 ;  /* 0xfffff800030075a7 */ /* 0x000066000800017f */
[----:B-1----:R-:W-:Y:S05]  /*7e80*/  @!P0 NANOSLEEP.SYNCS 0x989680 ;  /* 0x009896800000895d */ /* 0x002fea0003900000 */
[----:B------:R-:W1:Y:S02]  /*7e90*/  @!P0 SYNCS.PHASECHK.TRANS64 P0, [R3+URZ+-0x8], R0 ;  /* 0xfffff800030085a7 */ /* 0x000e64000800007f */
[----:B-1----:R-:W-:Y:S05]  /*7ea0*/  @!P0 BRA `(.L_x_19) ;  /* 0xfffffffc00ec8947 */ /* 0x002fea000383ffff */
[----:B------:R-:W-:Y:S05]  /*7eb0*/  BRA `(.L_x_189) ;  /* 0xffffff9800287947 */ /* 0x000fea000383ffff */
.L_x_24:
[----:B-1----:R1:W2:Y:S02]  /*7ec0*/  SYNCS.PHASECHK.TRANS64.TRYWAIT P1, [R3+URZ], R0 ;  /* 0x00000000030075a7 */ /* 0x0022a4000802017f */
[----:B--2---:R-:W-:Y:S05]  /*7ed0*/  @!P1 NANOSLEEP.SYNCS 0x989680 ;  /* 0x009896800000995d */ /* 0x004fea0003900000 */
[----:B------:R-:W2:Y:S02]  /*7ee0*/  @!P1 SYNCS.PHASECHK.TRANS64 P1, [R3+URZ], R0 ;  /* 0x00000000030095a7 */ /* 0x000ea4000802007f */
[----:B--2---:R-:W-:Y:S05]  /*7ef0*/  @!P1 BRA `(.L_x_24) ;  /* 0xfffffffc00f09947 */ /* 0x004fea000383ffff */
[----:B------:R-:W-:Y:S05]  /*7f00*/  BRA `(.L_x_23) ;  /* 0xffffff98009c7947 */ /* 0x000fea000383ffff */
.L_x_29:
[----:B-1----:R-:W-:-:S04]  /*7f10*/  IMAD.U32 R5, RZ, RZ, UR7 ;  /* 0x00000007ff057e24 */ /* 0x002fc8000f8e00ff */
[----:B------:R1:W2:Y:S03]  /*7f20*/  SYNCS.PHASECHK.TRANS64.TRYWAIT P1, [R5+URZ], R4 ;  /* 0x00000004050075a7 */ /* 0x0002a6000802017f */
[----:B--2---:R-:W-:Y:S05]  /*7f30*/  @!P1 NANOSLEEP.SYNCS 0x989680 ;  /* 0x009896800000995d */ /* 0x004fea0003900000 */
[----:B------:R-:W2:Y:S02]  /*7f40*/  @!P1 SYNCS.PHASECHK.TRANS64 P1, [R5+URZ], R4 ;  /* 0x00000004050095a7 */ /* 0x000ea4000802007f */
[----:B--2---:R-:W-:Y:S05]  /*7f50*/  @!P1 BRA `(.L_x_29) ;  /* 0xfffffffc00ec9947 */ /* 0x004fea000383ffff */
[----:B------:R-:W-:Y:S05]  /*7f60*/  BRA `(.L_x_28) ;  /* 0xffffff9c00dc7947 */ /* 0x000fea000383ffff */
.L_x_35:
[----:B0-----:R-:W-:-:S04]  /*7f70*/  IMAD.U32 R3, RZ, RZ, UR43 ;  /* 0x0000002bff037e24 */ /* 0x001fc8000f8e00ff */
[----:B------:R0:W1:Y:S03]  /*7f80*/  SYNCS.PHASECHK.TRANS64.TRYWAIT P0, [R3+URZ+0x8], R0 ;  /* 0x00000800030075a7 */ /* 0x000066000800017f */
[----:B-1----:R-:W-:Y:S05]  /*7f90*/  @!P0 NANOSLEEP.SYNCS 0x989680 ;  /* 0x009896800000895d */ /* 0x002fea0003900000 */
[----:B------:R-:W1:Y:S02]  /*7fa0*/  @!P0 SYNCS.PHASECHK.TRANS64 P0, [R3+URZ+0x8], R0 ;  /* 0x00000800030085a7 */ /* 0x000e64000800007f */
[----:B-1----:R-:W-:Y:S05]  /*7fb0*/  @!P0 BRA `(.L_x_35) ;  /* 0xfffffffc00ec8947 */ /* 0x002fea000383ffff */
[----:B------:R-:W-:Y:S05]  /*7fc0*/  BRA `(.L_x_190) ;  /* 0xffffffa4008c7947 */ /* 0x000fea000383ffff */
.L_x_168:
[----:B------:R-:W-:Y:S01]  /*7fd0*/  BSSY B1, `(.L_x_191) ;  /* 0x0000006000017945 */ /* 0x000fe20003800000 */
[----:B------:R-:W-:-:S07]  /*7fe0*/  IMAD.MOV.U32 R15, RZ, RZ, -0x1 ;  /* 0xffffffffff0f7424 */ /* 0x000fce00078e00ff */
[----:B--2--5:R-:W-:Y:S05]  /*7ff0*/  WARPSYNC.COLLECTIVE R15, `(.L_x_192) ;  /* 0x000000000f0c7348 */ /* 0x024fea0003c00000 */
[----:B------:R-:W-:Y:S02]  /*8000*/  ELECT P6, UR62, PT ;  /* 0x00000000003e782f */ /* 0x000fe400038c0000 */
[----:B------:R-:W-:Y:S01]  /*8010*/  MOV R14, UR62 ;  /* 0x0000003e000e7c02 */ /* 0x000fe20008000f00 */
[----:B--2--5:R-:W-:Y:S10]  /*8020*/  ENDCOLLECTIVE ;  /* 0x000000000000791b */ /* 0x024ff40003800000 */
.L_x_192:
[----:B------:R-:W-:Y:S05]  /*8030*/  BSYNC B1 ;  /* 0x0000000000017941 */ /* 0x000fea0003800000 */
.L_x_191:
[----:B------:R-:W-:Y:S05]  /*8040*/  BRA `(.L_x_193) ;  /* 0xffffffec00a47947 */ /* 0x000fea000383ffff */
.L_x_171:
[----:B0-----:R0:W1:Y:S02]  /*8050*/  SYNCS.PHASECHK.TRANS64.TRYWAIT P1, [R14+URZ+0x28], R5 ;  /* 0x000028050e0075a7 */ /* 0x001064000802017f */
[----:B-1----:R-:W-:Y:S05]  /*8060*/  @!P1 NANOSLEEP.SYNCS 0x989680 ;  /* 0x009896800000995d */ /* 0x002fea0003900000 */
[----:B------:R-:W1:Y:S02]  /*8070*/  @!P1 SYNCS.PHASECHK.TRANS64 P1, [R14+URZ+0x28], R5 ;  /* 0x000028050e0095a7 */ /* 0x000e64000802007f */
[----:B-1----:R-:W-:Y:S05]  /*8080*/  @!P1 BRA `(.L_x_171) ;  /* 0xfffffffc00f09947 */ /* 0x002fea000383ffff */
[----:B------:R-:W-:Y:S05]  /*8090*/  BRA `(.L_x_194) ;  /* 0xffffffec00e07947 */ /* 0x000fea000383ffff */
.L_x_180:
[----:B------:R-:W-:Y:S01]  /*80a0*/  BSSY B0, `(.L_x_195) ;  /* 0x0000006000007945 */ /* 0x000fe20003800000 */
[----:B------:R-:W-:-:S07]  /*80b0*/  IMAD.MOV.U32 R15, RZ, RZ, -0x1 ;  /* 0xffffffffff0f7424 */ /* 0x000fce00078e00ff */
[----:B--2--5:R-:W-:Y:S05]  /*80c0*/  WARPSYNC.COLLECTIVE R15, `(.L_x_196) ;  /* 0x000000000f0c7348 */ /* 0x024fea0003c00000 */
[----:B------:R-:W-:Y:S02]  /*80d0*/  ELECT P6, UR62, PT ;  /* 0x00000000003e782f */ /* 0x000fe400038c0000 */
[----:B------:R-:W-:Y:S01]  /*80e0*/  MOV R14, UR62 ;  /* 0x0000003e000e7c02 */ /* 0x000fe20008000f00 */
[----:B--2--5:R-:W-:Y:S10]  /*80f0*/  ENDCOLLECTIVE ;  /* 0x000000000000791b */ /* 0x024ff40003800000 */
.L_x_196:
[----:B------:R-:W-:Y:S05]  /*8100*/  BSYNC B0 ;  /* 0x0000000000007941 */ /* 0x000fea0003800000 */
.L_x_195:
[----:B------:R-:W-:Y:S05]  /*8110*/  BRA `(.L_x_197) ;  /* 0xfffffff800787947 */ /* 0x000fea000383ffff */
.L_x_184:
[----:B0-----:R0:W1:Y:S02]  /*8120*/  SYNCS.PHASECHK.TRANS64.TRYWAIT P0, [R7+URZ], R2 ;  /* 0x00000002070075a7 */ /* 0x001064000800017f */
[----:B-1----:R-:W-:Y:S05]  /*8130*/  @!P0 NANOSLEEP.SYNCS 0x989680 ;  /* 0x009896800000895d */ /* 0x002fea0003900000 */
[----:B------:R-:W1:Y:S02]  /*8140*/  @!P0 SYNCS.PHASECHK.TRANS64 P0, [R7+URZ], R2 ;  /* 0x00000002070085a7 */ /* 0x000e64000800007f */
[----:B-1----:R-:W-:Y:S05]  /*8150*/  @!P0 BRA `(.L_x_184) ;  /* 0xfffffffc00f08947 */ /* 0x002fea000383ffff */
[----:B------:R-:W-:Y:S05]  /*8160*/  BRA `(.L_x_198) ;  /* 0xfffffff800b87947 */ /* 0x000fea000383ffff */
.L_x_185:
[----:B0-----:R0:W1:Y:S02]  /*8170*/  SYNCS.PHASECHK.TRANS64.TRYWAIT P0, [R6+URZ], R3 ;  /* 0x00000003060075a7 */ /* 0x001064000800017f */
[----:B-1----:R-:W-:Y:S05]  /*8180*/  @!P0 NANOSLEEP.SYNCS 0x989680 ;  /* 0x009896800000895d */ /* 0x002fea0003900000 */
[----:B------:R-:W1:Y:S02]  /*8190*/  @!P0 SYNCS.PHASECHK.TRANS64 P0, [R6+URZ], R3 ;  /* 0x00000003060085a7 */ /* 0x000e64000800007f */
[----:B-1----:R-:W-:Y:S05]  /*81a0*/  @!P0 BRA `(.L_x_185) ;  /* 0xfffffffc00f08947 */ /* 0x002fea000383ffff */
[----:B------:R-:W-:Y:S05]  /*81b0*/  BRA `(.L_x_199) ;  /* 0xfffffff800c87947 */ /* 0x000fea000383ffff */
.L_x_186:
[----:B0-----:R0:W1:Y:S02]  /*81c0*/  SYNCS.PHASECHK.TRANS64.TRYWAIT P0, [R7+URZ], R4 ;  /* 0x00000004070075a7 */ /* 0x001064000800017f */
[----:B-1----:R-:W-:Y:S05]  /*81d0*/  @!P0 NANOSLEEP.SYNCS 0x989680 ;  /* 0x009896800000895d */ /* 0x002fea0003900000 */
[----:B------:R-:W1:Y:S02]  /*81e0*/  @!P0 SYNCS.PHASECHK.TRANS64 P0, [R7+URZ], R4 ;  /* 0x00000004070085a7 */ /* 0x000e64000800007f */
[----:B-1----:R-:W-:Y:S05]  /*81f0*/  @!P0 BRA `(.L_x_186) ;  /* 0xfffffffc00f08947 */ /* 0x002fea000383ffff */
[----:B------:R-:W-:Y:S05]  /*8200*/  BRA `(.L_x_200) ;  /* 0xfffffff800d87947 */ /* 0x000fea000383ffff */
.L_x_187:
[----:B-1----:R1:W3:Y:S02]  /*8210*/  SYNCS.PHASECHK.TRANS64.TRYWAIT P0, [R6+URZ], R3 ;  /* 0x00000003060075a7 */ /* 0x0022e4000800017f */
[----:B---3--:R-:W-:Y:S05]  /*8220*/  @!P0 NANOSLEEP.SYNCS 0x989680 ;  /* 0x009896800000895d */ /* 0x008fea0003900000 */
[----:B------:R-:W3:Y:S02]  /*8230*/  @!P0 SYNCS.PHASECHK.TRANS64 P0, [R6+URZ], R3 ;  /* 0x00000003060085a7 */ /* 0x000ee4000800007f */
[----:B---3--:R-:W-:Y:S05]  /*8240*/  @!P0 BRA `(.L_x_187) ;  /* 0xfffffffc00f08947 */ /* 0x008fea000383ffff */
[----:B------:R-:W-:Y:S05]  /*8250*/  BRA `(.L_x_201) ;  /* 0xfffffff800e07947 */ /* 0x000fea000383ffff */
.L_x_202:
[----:B------:R-:W-:-:S00]  /*8260*/  BRA `(.L_x_202) ;  /* 0xfffffffc00fc7947 */ /* 0x000fc0000383ffff */
[----:B------:R-:W-:-:S00]  /*8270*/  NOP ;  /* 0x0000000000007918 */ /* 0x000fc00000000000 */
        /* <DEDUP_REMOVED lines=8> */
.L_x_203:


//--------------------- .nv.global.init           --------------------------
	.section	.nv.global.init,"aw",@progbits
.nv.global.init:
	.type		$str$22,@object
	.size		$str$22,($str$23 - $str$22)
$str$22:
        /*0000*/ 	.byte	0x6b, 0x5f, 0x74, 0x69, 0x6c, 0x65, 0x5f, 0x63, 0x6f, 0x75, 0x6e, 0x74, 0x20, 0x3e, 0x3d, 0x20
        /*0010*/ 	.byte	0x31, 0x00
	.type		$str$23,@object
	.size		$str$23,(__unnamed_1 - $str$23)
$str$23:
        /*0012*/ 	.byte	0x2f, 0x74, 0x6d, 0x70, 0x2f, 0x63, 0x75, 0x74, 0x6c, 0x61, 0x73, 0x73, 0x5f, 0x73, 0x77, 0x65
        /*0022*/ 	.byte	0x65, 0x70, 0x5f, 0x73, 0x72, 0x63, 0x2f, 0x69, 0x6e, 0x63, 0x6c, 0x75, 0x64, 0x65, 0x2f, 0x63
        /*0032*/ 	.byte	0x75, 0x74, 0x6c, 0x61, 0x73, 0x73, 0x2f, 0x67, 0x65, 0x6d, 0x6d, 0x2f, 0x63, 0x6f, 0x6c, 0x6c
        /*0042*/ 	.byte	0x65, 0x63, 0x74, 0x69, 0x76, 0x65, 0x2f, 0x73, 0x6d, 0x39, 0x30, 0x5f, 0x6d, 0x6d, 0x61, 0x5f
        /*0052*/ 	.byte	0x74, 0x6d, 0x61, 0x5f, 0x67, 0x6d, 0x6d, 0x61, 0x5f, 0x73, 0x73, 0x5f, 0x77, 0x61, 0x72, 0x70
        /*0062*/ 	.byte	0x73, 0x70, 0x65, 0x63, 0x69, 0x61, 0x6c, 0x69, 0x7a, 0x65, 0x64, 0x2e, 0x68, 0x70, 0x70, 0x00
	.type		__unnamed_1,@object
	.size		__unnamed_1,(.L_0 - __unnamed_1)
__unnamed_1:
        /*0072*/ 	.byte	0x76, 0x6f, 0x69, 0x64, 0x20, 0x63, 0x75, 0x74, 0x6c, 0x61, 0x73, 0x73, 0x3a, 0x3a, 0x67, 0x65
        /* <DEDUP_REMOVED lines=180> */
        /*0bc2*/ 	.byte	0x3a, 0x3a, 0x69, 0x64, 0x65, 0x6e, 0x74, 0x69, 0x74, 0x79, 0x5d, 0x00
.L_0:


//--------------------- .nv.shared._ZN7cutlass13device_kernelINS_4gemm6kernel13GemmUniversalIN4cute5tupleIJiiiiEEENS1_10collective13CollectiveMmaINS1_34MainloopSm90TmaGmmaWarpSpecializedILi5ENS5_IJNS4_1CILi1EEENSA_ILi2EEESB_EEENS1_32KernelTmaWarpSpecializedPingpongEEENS5_IJNSA_ILi64EEENSA_ILi128EEESH_EEENS_10bfloat16_tENS5_IJlSB_lEEESJ_SK_NS4_8TiledMMAINS4_8MMA_AtomIJNS4_4SM904GMMA28MMA_64x128x16_F32BF16BF16_SSILNSO_5MajorE0ELSQ_0ELNSO_7ScaleInE1ELSR_1EEEEEENS4_6LayoutINS5_IJSB_SB_SB_EEENS5_IJNSA_ILi0EEESW_SW_EEEEENS5_IJNS4_10UnderscoreESZ_SZ_EEEEENS4_23SM90_TMA_LOAD_MULTICASTENS4_14ComposedLayoutINS4_7SwizzleILi3ELi4ELi3EEENS4_18smem_ptr_flag_bitsILi16EEENSU_INS5_IJNSA_ILi8EEESG_EEENS5_IJSG_SB_EEEEEEEvNS4_8identityENS4_13SM90_TMA_LOADES1C_vS1D_EENS_8epilogue10collective6detail29Sm90TmaWarpSpecializedAdapterINS1H_15DefaultEpilogueISJ_SK_SK_NS1G_6thread17LinearCombinationISJ_Li1EffLNS1L_9ScaleType4KindE0ELNS_15FloatRoundStyleE2ESJ_EENS1_15EpilogueDefaultEEEEEvvEEEEvNT_6ParamsE --------------------------
	.section	.nv.shared._ZN7cutlass13device_kernelINS_4gemm6kernel13GemmUniversalIN4cute5tupleIJiiiiEEENS1_10collective13CollectiveMmaINS1_34MainloopSm90TmaGmmaWarpSpecializedILi5ENS5_IJNS4_1CILi1EEENSA_ILi2EEESB_EEENS1_32KernelTmaWarpSpecializedPingpongEEENS5_IJNSA_ILi64EEENSA_ILi128EEESH_EEENS_10bfloat16_tENS5_IJlSB_lEEESJ_SK_NS4_8TiledMMAINS4_8MMA_AtomIJNS4_4SM904GMMA28MMA_64x128x16_F32BF16BF16_SSILNSO_5MajorE0ELSQ_0ELNSO_7ScaleInE1ELSR_1EEEEEENS4_6LayoutINS5_IJSB_SB_SB_EEENS5_IJNSA_ILi0EEESW_SW_EEEEENS5_IJNS4_10UnderscoreESZ_SZ_EEEEENS4_23SM90_TMA_LOAD_MULTICASTENS4_14ComposedLayoutINS4_7SwizzleILi3ELi4ELi3EEENS4_18smem_ptr_flag_bitsILi16EEENSU_INS5_IJNSA_ILi8EEESG_EEENS5_IJSG_SB_EEEEEEEvNS4_8identityENS4_13SM90_TMA_LOADES1C_vS1D_EENS_8epilogue10collective6detail29Sm90TmaWarpSpecializedAdapterINS1H_15DefaultEpilogueISJ_SK_SK_NS1G_6thread17LinearCombinationISJ_Li1EffLNS1L_9ScaleType4KindE0ELNS_15FloatRoundStyleE2ESJ_EENS1_15EpilogueDefaultEEEEEvvEEEEvNT_6ParamsE,"aw",@nobits
	.sectionflags	@""
	.align	16
	.zero		1024


//--------------------- .nv.shared.reserved.0     --------------------------
	.section	.nv.shared.reserved.0,"aw",@nobits
	.weak		__nv_reservedSMEM_offset_0_alias
	.size		__nv_reservedSMEM_offset_0_alias, 0, 0
	.other		__nv_reservedSMEM_offset_0_alias,@"STO_CUDA_RESERVED_SHARED STV_DEFAULT"
__nv_reservedSMEM_offset_0_alias:
	.zero		0


//--------------------- .nv.global                --------------------------
	.section	.nv.global,"aw",@nobits
.nv.global:
	.type		_ZN39_INTERNAL_80aace4a_4_k_cu_ebf3b06f_32114cute1_E,@object
	.size		_ZN39_INTERNAL_80aace4a_4_k_cu_ebf3b06f_32114cute1_E,(_ZN39_INTERNAL_80aace4a_4_k_cu_ebf3b06f_32114cuda3std3__45__cpo6cbeginE - _ZN39_INTERNAL_80aace4a_4_k_cu_ebf3b06f_32114cute1_E)
_ZN39_INTERNAL_80aace4a_4_k_cu_ebf3b06f_32114cute1_E:
	.zero		1
	.type		_ZN39_INTERNAL_80aace4a_4_k_cu_ebf3b06f_32114cuda3std3__45__cpo6cbeginE,@object
	.size		_ZN39_INTERNAL_80aace4a_4_k_cu_ebf3b06f_32114cuda3std3__45__cpo6cbeginE,(_ZN39_INTERNAL_80aace4a_4_k_cu_ebf3b06f_32114cuda3std3__48in_placeE - _ZN39_INTERNAL_80aace4a_4_k_cu_ebf3b06f_32114cuda3std3__45__cpo6cbeginE)
_ZN39_INTERNAL_80aace4a_4_k_cu_ebf3b06f_32114cuda3std3__45__cpo6cbeginE:
	.zero		1
	.type		_ZN39_INTERNAL_80aace4a_4_k_cu_ebf3b06f_32114cuda3std3__48in_placeE,@object
	.size		_ZN39_INTERNAL_80aace4a_4_k_cu_ebf3b06f_32114cuda3std3__48in_placeE,(_ZN39_INTERNAL_80aace4a_4_k_cu_ebf3b06f_32114cuda3std6ranges3__45__cpo9iter_moveE - _ZN39_INTERNAL_80aace4a_4_k_cu_ebf3b06f_32114cuda3std3__48in_placeE)
_ZN39_INTERNAL_80aace4a_4_k_cu_ebf3b06f_32114cuda3std3__48in_placeE:
	.zero		1
	.type		_ZN39_INTERNAL_80aace4a_4_k_cu_ebf3b06f_32114cuda3std6ranges3__45__cpo9iter_moveE,@object
	.size		_ZN39_INTERNAL_80aace4a_4_k_cu_ebf3b06f_32114cuda3std6ranges3__45__cpo9iter_moveE,(_ZN39_INTERNAL_80aace4a_4_k_cu_ebf3b06f_32114cuda3std3__45__cpo5beginE - _ZN39_INTERNAL_80aace4a_4_k_cu_ebf3b06f_32114cuda3std6ranges3__45__cpo9iter_moveE)
_ZN39_INTERNAL_80aace4a_4_k_cu_ebf3b06f_32114cuda3std6ranges3__45__cpo9iter_moveE:
	.zero		1
	.type		_ZN39_INTERNAL_80aace4a_4_k_cu_ebf3b06f_32114cuda3std3__45__cpo5beginE,@object
	.size		_ZN39_INTERNAL_80aace4a_4_k_cu_ebf3b06f_32114cuda3std3__45__cpo5beginE,(_ZN39_INTERNAL_80aace4a_4_k_cu_ebf3b06f_32114cuda3std3__441_GLOBAL__N__80aace4a_4_k_cu_ebf3b06f_32116ignoreE - _ZN39_INTERNAL_80aace4a_4_k_cu_ebf3b06f_32114cuda3std3__45__cpo5beginE)
_ZN39_INTERNAL_80aace4a_4_k_cu_ebf3b06f_32114cuda3std3__45__cpo5beginE:
	.zero		1
	.type		_ZN39_INTERNAL_80aace4a_4_k_cu_ebf3b06f_32114cuda3std3__441_GLOBAL__N__80aace4a_4_k_cu_ebf3b06f_32116ignoreE,@object
	.size		_ZN39_INTERNAL_80aace4a_4_k_cu_ebf3b06f_32114cuda3std3__441_GLOBAL__N__80aace4a_4_k_cu_ebf3b06f_32116ignoreE,(_ZN39_INTERNAL_80aace4a_4_k_cu_ebf3b06f_32114cute7productE - _ZN39_INTERNAL_80aace4a_4_k_cu_ebf3b06f_32114cuda3std3__441_GLOBAL__N__80aace4a_4_k_cu_ebf3b06f_32116ignoreE)
_ZN39_INTERNAL_80aace4a_4_k_cu_ebf3b06f_32114cuda3std3__441_GLOBAL__N__80aace4a_4_k_cu_ebf3b06f_32116ignoreE:
	.zero		1
	.type		_ZN39_INTERNAL_80aace4a_4_k_cu_ebf3b06f_32114cute7productE,@object
	.size		_ZN39_INTERNAL_80aace4a_4_k_cu_ebf3b06f_32114cute7productE,(_ZN39_INTERNAL_80aace4a_4_k_cu_ebf3b06f_32114cuda3std3__45__cpo3endE - _ZN39_INTERNAL_80aace4a_4_k_cu_ebf3b06f_32114cute7productE)
_ZN39_INTERNAL_80aace4a_4_k_cu_ebf3b06f_32114cute7productE:
	.zero		1
	.type		_ZN39_INTERNAL_80aace4a_4_k_cu_ebf3b06f_32114cuda3std3__45__cpo3endE,@object
	.size		_ZN39_INTERNAL_80aace4a_4_k_cu_ebf3b06f_32114cuda3std3__45__cpo3endE,(_ZN39_INTERNAL_80aace4a_4_k_cu_ebf3b06f_32114cuda3std3__419piecewise_constructE - _ZN39_INTERNAL_80aace4a_4_k_cu_ebf3b06f_32114cuda3std3__45__cpo3endE)
_ZN39_INTERNAL_80aace4a_4_k_cu_ebf3b06f_32114cuda3std3__45__cpo3endE:
	.zero		1
	.type		_ZN39_INTERNAL_80aace4a_4_k_cu_ebf3b06f_32114cuda3std3__419piecewise_constructE,@object
	.size		_ZN39_INTERNAL_80aace4a_4_k_cu_ebf3b06f_32114cuda3std3__419piecewise_constructE,(_ZN39_INTERNAL_80aace4a_4_k_cu_ebf3b06f_32114cuda3std3__45__cpo4cendE - _ZN39_INTERNAL_80aace4a_4_k_cu_ebf3b06f_32114cuda3std3__419piecewise_constructE)
_ZN39_INTERNAL_80aace4a_4_k_cu_ebf3b06f_32114cuda3std3__419piecewise_constructE:
	.zero		1
	.type		_ZN39_INTERNAL_80aace4a_4_k_cu_ebf3b06f_32114cuda3std3__45__cpo4cendE,@object
	.size		_ZN39_INTERNAL_80aace4a_4_k_cu_ebf3b06f_32114cuda3std3__45__cpo4cendE,(_ZN39_INTERNAL_80aace4a_4_k_cu_ebf3b06f_32114cuda3std6ranges3__45__cpo4swapE - _ZN39_INTERNAL_80aace4a_4_k_cu_ebf3b06f_32114cuda3std3__45__cpo4cendE)
_ZN39_INTERNAL_80aace4a_4_k_cu_ebf3b06f_32114cuda3std3__45__cpo4cendE:
	.zero		1
	.type		_ZN39_INTERNAL_80aace4a_4_k_cu_ebf3b06f_32114cuda3std6ranges3__45__cpo4swapE,@object
	.size		_ZN39_INTERNAL_80aace4a_4_k_cu_ebf3b06f_32114cuda3std6ranges3__45__cpo4swapE,(.L_8 - _ZN39_INTERNAL_80aace4a_4_k_cu_ebf3b06f_32114cuda3std6ranges3__45__cpo4swapE)
_ZN39_INTERNAL_80aace4a_4_k_cu_ebf3b06f_32114cuda3std6ranges3__45__cpo4swapE:
	.zero		1
.L_8:


//--------------------- .nv.constant0._ZN7cutlass13device_kernelINS_4gemm6kernel13GemmUniversalIN4cute5tupleIJiiiiEEENS1_10collective13CollectiveMmaINS1_34MainloopSm90TmaGmmaWarpSpecializedILi5ENS5_IJNS4_1CILi1EEENSA_ILi2EEESB_EEENS1_32KernelTmaWarpSpecializedPingpongEEENS5_IJNSA_ILi64EEENSA_ILi128EEESH_EEENS_10bfloat16_tENS5_IJlSB_lEEESJ_SK_NS4_8TiledMMAINS4_8MMA_AtomIJNS4_4SM904GMMA28MMA_64x128x16_F32BF16BF16_SSILNSO_5MajorE0ELSQ_0ELNSO_7ScaleInE1ELSR_1EEEEEENS4_6LayoutINS5_IJSB_SB_SB_EEENS5_IJNSA_ILi0EEESW_SW_EEEEENS5_IJNS4_10UnderscoreESZ_SZ_EEEEENS4_23SM90_TMA_LOAD_MULTICASTENS4_14ComposedLayoutINS4_7SwizzleILi3ELi4ELi3EEENS4_18smem_ptr_flag_bitsILi16EEENSU_INS5_IJNSA_ILi8EEESG_EEENS5_IJSG_SB_EEEEEEEvNS4_8identityENS4_13SM90_TMA_LOADES1C_vS1D_EENS_8epilogue10collective6detail29Sm90TmaWarpSpecializedAdapterINS1H_15DefaultEpilogueISJ_SK_SK_NS1G_6thread17LinearCombinationISJ_Li1EffLNS1L_9ScaleType4KindE0ELNS_15FloatRoundStyleE2ESJ_EENS1_15EpilogueDefaultEEEEEvvEEEEvNT_6ParamsE --------------------------
	.section	.nv.constant0._ZN7cutlass13device_kernelINS_4gemm6kernel13GemmUniversalIN4cute5tupleIJiiiiEEENS1_10collective13CollectiveMmaINS1_34MainloopSm90TmaGmmaWarpSpecializedILi5ENS5_IJNS4_1CILi1EEENSA_ILi2EEESB_EEENS1_32KernelTmaWarpSpecializedPingpongEEENS5_IJNSA_ILi64EEENSA_ILi128EEESH_EEENS_10bfloat16_tENS5_IJlSB_lEEESJ_SK_NS4_8TiledMMAINS4_8MMA_AtomIJNS4_4SM904GMMA28MMA_64x128x16_F32BF16BF16_SSILNSO_5MajorE0ELSQ_0ELNSO_7ScaleInE1ELSR_1EEEEEENS4_6LayoutINS5_IJSB_SB_SB_EEENS5_IJNSA_ILi0EEESW_SW_EEEEENS5_IJNS4_10UnderscoreESZ_SZ_EEEEENS4_23SM90_TMA_LOAD_MULTICASTENS4_14ComposedLayoutINS4_7SwizzleILi3ELi4ELi3EEENS4_18smem_ptr_flag_bitsILi16EEENSU_INS5_IJNSA_ILi8EEESG_EEENS5_IJSG_SB_EEEEEEEvNS4_8identityENS4_13SM90_TMA_LOADES1C_vS1D_EENS_8epilogue10collective6detail29Sm90TmaWarpSpecializedAdapterINS1H_15DefaultEpilogueISJ_SK_SK_NS1G_6thread17LinearCombinationISJ_Li1EffLNS1L_9ScaleType4KindE0ELNS_15FloatRoundStyleE2ESJ_EENS1_15EpilogueDefaultEEEEEvvEEEEvNT_6ParamsE,"a",@progbits
	.sectionflags	@""
	.align	4
.nv.constant0._ZN7cutlass13device_kernelINS_4gemm6kernel13GemmUniversalIN4cute5tupleIJiiiiEEENS1_10collective13CollectiveMmaINS1_34MainloopSm90TmaGmmaWarpSpecializedILi5ENS5_IJNS4_1CILi1EEENSA_ILi2EEESB_EEENS1_32KernelTmaWarpSpecializedPingpongEEENS5_IJNSA_ILi64EEENSA_ILi128EEESH_EEENS_10bfloat16_tENS5_IJlSB_lEEESJ_SK_NS4_8TiledMMAINS4_8MMA_AtomIJNS4_4SM904GMMA28MMA_64x128x16_F32BF16BF16_SSILNSO_5MajorE0ELSQ_0ELNSO_7ScaleInE1ELSR_1EEEEEENS4_6LayoutINS5_IJSB_SB_SB_EEENS5_IJNSA_ILi0EEESW_SW_EEEEENS5_IJNS4_10UnderscoreESZ_SZ_EEEEENS4_23SM90_TMA_LOAD_MULTICASTENS4_14ComposedLayoutINS4_7SwizzleILi3ELi4ELi3EEENS4_18smem_ptr_flag_bitsILi16EEENSU_INS5_IJNSA_ILi8EEESG_EEENS5_IJSG_SB_EEEEEEEvNS4_8identityENS4_13SM90_TMA_LOADES1C_vS1D_EENS_8epilogue10collective6detail29Sm90TmaWarpSpecializedAdapterINS1H_15DefaultEpilogueISJ_SK_SK_NS1G_6thread17LinearCombinationISJ_Li1EffLNS1L_9ScaleType4KindE0ELNS_15FloatRoundStyleE2ESJ_EENS1_15EpilogueDefaultEEEEEvvEEEEvNT_6ParamsE:
	.zero		1664


//--------------------- SYMBOLS --------------------------

	.type		.nv.reservedSmem.offset0,@object
	.size		.nv.reservedSmem.offset0,0x4
	.type		__assertfail,@function
